//
// Generated by NVIDIA NVVM Compiler
//
// Compiler Build ID: CL-36424714
// Cuda compilation tools, release 13.0, V13.0.88
// Based on NVVM 20.0.0
//

.version 9.0
.target sm_100
.address_size 64

	// .globl	_Z11NP_registerPfS_i
.global .align 4 .b8 b[28] = {137, 51, 109, 62, 249, 133, 163, 62, 136, 143, 182, 190, 121, 7, 228, 63, 235, 30, 233, 191, 107, 70, 170, 63, 42, 66, 204, 62};
.const .align 4 .b8 constant_b[28] = {137, 51, 109, 62, 249, 133, 163, 62, 136, 143, 182, 190, 121, 7, 228, 63, 235, 30, 233, 191, 107, 70, 170, 63, 42, 66, 204, 62};
// shared_b has been demoted

.visible .entry _Z11NP_registerPfS_i(
	.param .u64 .ptr .align 1 _Z11NP_registerPfS_i_param_0,
	.param .u64 .ptr .align 1 _Z11NP_registerPfS_i_param_1,
	.param .u32 _Z11NP_registerPfS_i_param_2
)
{
	.reg .pred 	%p<3>;
	.reg .b32 	%r<10>;
	.reg .b32 	%f<52>;
	.reg .b64 	%rd<9>;

	ld.param.u64 	%rd1, [_Z11NP_registerPfS_i_param_0];
	ld.param.u64 	%rd2, [_Z11NP_registerPfS_i_param_1];
	ld.param.u32 	%r2, [_Z11NP_registerPfS_i_param_2];
	mov.u32 	%r3, %ntid.x;
	mov.u32 	%r4, %ctaid.x;
	mov.u32 	%r5, %tid.x;
	mad.lo.s32 	%r1, %r3, %r4, %r5;
	setp.ge.s32 	%p1, %r1, %r2;
	@%p1 bra 	$L__BB0_5;
	cvta.to.global.u64 	%rd3, %rd1;
	mul.wide.s32 	%rd4, %r1, 4;
	add.s64 	%rd5, %rd3, %rd4;
	ld.global.f32 	%f1, [%rd5];
	setp.ltu.f32 	%p2, %f1, 0f00000000;
	@%p2 bra 	$L__BB0_3;
	fma.rn.f32 	%f5, %f1, 0f3E6D3389, 0f3F800000;
	rcp.rn.f32 	%f6, %f5;
	neg.f32 	%f7, %f1;
	mul.f32 	%f8, %f1, %f7;
	mul.f32 	%f9, %f8, 0f3F000000;
	fma.rn.f32 	%f10, %f9, 0f3BBB989D, 0f3F000000;
	cvt.sat.f32.f32 	%f11, %f10;
	mov.f32 	%f12, 0f4B400001;
	mov.f32 	%f13, 0f437C0000;
	fma.rm.f32 	%f14, %f11, %f13, %f12;
	add.f32 	%f15, %f14, 0fCB40007F;
	neg.f32 	%f16, %f15;
	fma.rn.f32 	%f17, %f9, 0f3FB8AA3B, %f16;
	fma.rn.f32 	%f18, %f9, 0f32A57060, %f17;
	mov.b32 	%r6, %f14;
	shl.b32 	%r7, %r6, 23;
	mov.b32 	%f19, %r7;
	ex2.approx.ftz.f32 	%f20, %f18;
	mul.f32 	%f21, %f20, %f19;
	mul.f32 	%f22, %f21, 0fBECC422A;
	mul.f32 	%f23, %f6, %f22;
	fma.rn.f32 	%f24, %f6, 0f3FAA466B, 0fBFE91EEB;
	fma.rn.f32 	%f25, %f6, %f24, 0f3FE40779;
	fma.rn.f32 	%f26, %f6, %f25, 0fBEB68F88;
	fma.rn.f32 	%f27, %f6, %f26, 0f3EA385F9;
	fma.rn.f32 	%f51, %f27, %f23, 0f3F800000;
	bra.uni 	$L__BB0_4;
$L__BB0_3:
	fma.rn.f32 	%f28, %f1, 0fBE6D3389, 0f3F800000;
	rcp.rn.f32 	%f29, %f28;
	neg.f32 	%f30, %f1;
	mul.f32 	%f31, %f1, %f30;
	mul.f32 	%f32, %f31, 0f3F000000;
	fma.rn.f32 	%f33, %f32, 0f3BBB989D, 0f3F000000;
	cvt.sat.f32.f32 	%f34, %f33;
	mov.f32 	%f35, 0f4B400001;
	mov.f32 	%f36, 0f437C0000;
	fma.rm.f32 	%f37, %f34, %f36, %f35;
	add.f32 	%f38, %f37, 0fCB40007F;
	neg.f32 	%f39, %f38;
	fma.rn.f32 	%f40, %f32, 0f3FB8AA3B, %f39;
	fma.rn.f32 	%f41, %f32, 0f32A57060, %f40;
	mov.b32 	%r8, %f37;
	shl.b32 	%r9, %r8, 23;
	mov.b32 	%f42, %r9;
	ex2.approx.ftz.f32 	%f43, %f41;
	mul.f32 	%f44, %f43, %f42;
	mul.f32 	%f45, %f44, 0f3ECC422A;
	mul.f32 	%f46, %f29, %f45;
	fma.rn.f32 	%f47, %f29, 0f3FAA466B, 0fBFE91EEB;
	fma.rn.f32 	%f48, %f29, %f47, 0f3FE40779;
	fma.rn.f32 	%f49, %f29, %f48, 0fBEB68F88;
	fma.rn.f32 	%f50, %f29, %f49, 0f3EA385F9;
	mul.f32 	%f51, %f50, %f46;
$L__BB0_4:
	cvta.to.global.u64 	%rd6, %rd2;
	add.s64 	%rd8, %rd6, %rd4;
	st.global.f32 	[%rd8], %f51;
$L__BB0_5:
	ret;

}
	// .globl	_Z9NP_globalPfS_i
.visible .entry _Z9NP_globalPfS_i(
	.param .u64 .ptr .align 1 _Z9NP_globalPfS_i_param_0,
	.param .u64 .ptr .align 1 _Z9NP_globalPfS_i_param_1,
	.param .u32 _Z9NP_globalPfS_i_param_2
)
{
	.reg .pred 	%p<3>;
	.reg .b32 	%r<10>;
	.reg .b32 	%f<70>;
	.reg .b64 	%rd<9>;

	ld.param.u64 	%rd1, [_Z9NP_globalPfS_i_param_0];
	ld.param.u64 	%rd2, [_Z9NP_globalPfS_i_param_1];
	ld.param.u32 	%r2, [_Z9NP_globalPfS_i_param_2];
	mov.u32 	%r3, %ntid.x;
	mov.u32 	%r4, %ctaid.x;
	mov.u32 	%r5, %tid.x;
	mad.lo.s32 	%r1, %r3, %r4, %r5;
	setp.ge.s32 	%p1, %r1, %r2;
	@%p1 bra 	$L__BB1_5;
	cvta.to.global.u64 	%rd3, %rd1;
	mul.wide.s32 	%rd4, %r1, 4;
	add.s64 	%rd5, %rd3, %rd4;
	ld.global.f32 	%f1, [%rd5];
	setp.ltu.f32 	%p2, %f1, 0f00000000;
	@%p2 bra 	$L__BB1_3;
	ld.global.f32 	%f5, [b];
	fma.rn.f32 	%f6, %f1, %f5, 0f3F800000;
	rcp.rn.f32 	%f7, %f6;
	ld.global.f32 	%f8, [b+24];
	neg.f32 	%f9, %f1;
	mul.f32 	%f10, %f1, %f9;
	mul.f32 	%f11, %f10, 0f3F000000;
	fma.rn.f32 	%f12, %f11, 0f3BBB989D, 0f3F000000;
	cvt.sat.f32.f32 	%f13, %f12;
	mov.f32 	%f14, 0f4B400001;
	mov.f32 	%f15, 0f437C0000;
	fma.rm.f32 	%f16, %f13, %f15, %f14;
	add.f32 	%f17, %f16, 0fCB40007F;
	neg.f32 	%f18, %f17;
	fma.rn.f32 	%f19, %f11, 0f3FB8AA3B, %f18;
	fma.rn.f32 	%f20, %f11, 0f32A57060, %f19;
	mov.b32 	%r6, %f16;
	shl.b32 	%r7, %r6, 23;
	mov.b32 	%f21, %r7;
	ex2.approx.ftz.f32 	%f22, %f20;
	mul.f32 	%f23, %f22, %f21;
	mul.f32 	%f24, %f8, %f23;
	mul.f32 	%f25, %f7, %f24;
	ld.global.f32 	%f26, [b+20];
	ld.global.f32 	%f27, [b+16];
	fma.rn.f32 	%f28, %f7, %f26, %f27;
	ld.global.f32 	%f29, [b+12];
	fma.rn.f32 	%f30, %f7, %f28, %f29;
	ld.global.f32 	%f31, [b+8];
	fma.rn.f32 	%f32, %f7, %f30, %f31;
	ld.global.f32 	%f33, [b+4];
	fma.rn.f32 	%f34, %f7, %f32, %f33;
	mul.f32 	%f35, %f25, %f34;
	mov.f32 	%f36, 0f3F800000;
	sub.f32 	%f69, %f36, %f35;
	bra.uni 	$L__BB1_4;
$L__BB1_3:
	ld.global.f32 	%f37, [b];
	mul.f32 	%f38, %f1, %f37;
	mov.f32 	%f39, 0f3F800000;
	sub.f32 	%f40, %f39, %f38;
	rcp.rn.f32 	%f41, %f40;
	ld.global.f32 	%f42, [b+24];
	neg.f32 	%f43, %f1;
	mul.f32 	%f44, %f1, %f43;
	mul.f32 	%f45, %f44, 0f3F000000;
	fma.rn.f32 	%f46, %f45, 0f3BBB989D, 0f3F000000;
	cvt.sat.f32.f32 	%f47, %f46;
	mov.f32 	%f48, 0f4B400001;
	mov.f32 	%f49, 0f437C0000;
	fma.rm.f32 	%f50, %f47, %f49, %f48;
	add.f32 	%f51, %f50, 0fCB40007F;
	neg.f32 	%f52, %f51;
	fma.rn.f32 	%f53, %f45, 0f3FB8AA3B, %f52;
	fma.rn.f32 	%f54, %f45, 0f32A57060, %f53;
	mov.b32 	%r8, %f50;
	shl.b32 	%r9, %r8, 23;
	mov.b32 	%f55, %r9;
	ex2.approx.ftz.f32 	%f56, %f54;
	mul.f32 	%f57, %f56, %f55;
	mul.f32 	%f58, %f42, %f57;
	mul.f32 	%f59, %f41, %f58;
	ld.global.f32 	%f60, [b+20];
	ld.global.f32 	%f61, [b+16];
	fma.rn.f32 	%f62, %f41, %f60, %f61;
	ld.global.f32 	%f63, [b+12];
	fma.rn.f32 	%f64, %f41, %f62, %f63;
	ld.global.f32 	%f65, [b+8];
	fma.rn.f32 	%f66, %f41, %f64, %f65;
	ld.global.f32 	%f67, [b+4];
	fma.rn.f32 	%f68, %f41, %f66, %f67;
	mul.f32 	%f69, %f59, %f68;
$L__BB1_4:
	cvta.to.global.u64 	%rd6, %rd2;
	add.s64 	%rd8, %rd6, %rd4;
	st.global.f32 	[%rd8], %f69;
$L__BB1_5:
	ret;

}
	// .globl	_Z11NP_constantPfS_i
.visible .entry _Z11NP_constantPfS_i(
	.param .u64 .ptr .align 1 _Z11NP_constantPfS_i_param_0,
	.param .u64 .ptr .align 1 _Z11NP_constantPfS_i_param_1,
	.param .u32 _Z11NP_constantPfS_i_param_2
)
{
	.reg .pred 	%p<3>;
	.reg .b32 	%r<10>;
	.reg .b32 	%f<70>;
	.reg .b64 	%rd<9>;

	ld.param.u64 	%rd1, [_Z11NP_constantPfS_i_param_0];
	ld.param.u64 	%rd2, [_Z11NP_constantPfS_i_param_1];
	ld.param.u32 	%r2, [_Z11NP_constantPfS_i_param_2];
	mov.u32 	%r3, %ntid.x;
	mov.u32 	%r4, %ctaid.x;
	mov.u32 	%r5, %tid.x;
	mad.lo.s32 	%r1, %r3, %r4, %r5;
	setp.ge.s32 	%p1, %r1, %r2;
	@%p1 bra 	$L__BB2_5;
	cvta.to.global.u64 	%rd3, %rd1;
	mul.wide.s32 	%rd4, %r1, 4;
	add.s64 	%rd5, %rd3, %rd4;
	ld.global.f32 	%f1, [%rd5];
	setp.ltu.f32 	%p2, %f1, 0f00000000;
	@%p2 bra 	$L__BB2_3;
	ld.const.f32 	%f5, [constant_b];
	fma.rn.f32 	%f6, %f1, %f5, 0f3F800000;
	rcp.rn.f32 	%f7, %f6;
	ld.const.f32 	%f8, [constant_b+24];
	neg.f32 	%f9, %f1;
	mul.f32 	%f10, %f1, %f9;
	mul.f32 	%f11, %f10, 0f3F000000;
	fma.rn.f32 	%f12, %f11, 0f3BBB989D, 0f3F000000;
	cvt.sat.f32.f32 	%f13, %f12;
	mov.f32 	%f14, 0f4B400001;
	mov.f32 	%f15, 0f437C0000;
	fma.rm.f32 	%f16, %f13, %f15, %f14;
	add.f32 	%f17, %f16, 0fCB40007F;
	neg.f32 	%f18, %f17;
	fma.rn.f32 	%f19, %f11, 0f3FB8AA3B, %f18;
	fma.rn.f32 	%f20, %f11, 0f32A57060, %f19;
	mov.b32 	%r6, %f16;
	shl.b32 	%r7, %r6, 23;
	mov.b32 	%f21, %r7;
	ex2.approx.ftz.f32 	%f22, %f20;
	mul.f32 	%f23, %f22, %f21;
	mul.f32 	%f24, %f8, %f23;
	mul.f32 	%f25, %f7, %f24;
	ld.const.f32 	%f26, [constant_b+20];
	ld.const.f32 	%f27, [constant_b+16];
	fma.rn.f32 	%f28, %f7, %f26, %f27;
	ld.const.f32 	%f29, [constant_b+12];
	fma.rn.f32 	%f30, %f7, %f28, %f29;
	ld.const.f32 	%f31, [constant_b+8];
	fma.rn.f32 	%f32, %f7, %f30, %f31;
	ld.const.f32 	%f33, [constant_b+4];
	fma.rn.f32 	%f34, %f7, %f32, %f33;
	mul.f32 	%f35, %f25, %f34;
	mov.f32 	%f36, 0f3F800000;
	sub.f32 	%f69, %f36, %f35;
	bra.uni 	$L__BB2_4;
$L__BB2_3:
	ld.const.f32 	%f37, [constant_b];
	mul.f32 	%f38, %f1, %f37;
	mov.f32 	%f39, 0f3F800000;
	sub.f32 	%f40, %f39, %f38;
	rcp.rn.f32 	%f41, %f40;
	ld.const.f32 	%f42, [constant_b+24];
	neg.f32 	%f43, %f1;
	mul.f32 	%f44, %f1, %f43;
	mul.f32 	%f45, %f44, 0f3F000000;
	fma.rn.f32 	%f46, %f45, 0f3BBB989D, 0f3F000000;
	cvt.sat.f32.f32 	%f47, %f46;
	mov.f32 	%f48, 0f4B400001;
	mov.f32 	%f49, 0f437C0000;
	fma.rm.f32 	%f50, %f47, %f49, %f48;
	add.f32 	%f51, %f50, 0fCB40007F;
	neg.f32 	%f52, %f51;
	fma.rn.f32 	%f53, %f45, 0f3FB8AA3B, %f52;
	fma.rn.f32 	%f54, %f45, 0f32A57060, %f53;
	mov.b32 	%r8, %f50;
	shl.b32 	%r9, %r8, 23;
	mov.b32 	%f55, %r9;
	ex2.approx.ftz.f32 	%f56, %f54;
	mul.f32 	%f57, %f56, %f55;
	mul.f32 	%f58, %f42, %f57;
	mul.f32 	%f59, %f41, %f58;
	ld.const.f32 	%f60, [constant_b+20];
	ld.const.f32 	%f61, [constant_b+16];
	fma.rn.f32 	%f62, %f41, %f60, %f61;
	ld.const.f32 	%f63, [constant_b+12];
	fma.rn.f32 	%f64, %f41, %f62, %f63;
	ld.const.f32 	%f65, [constant_b+8];
	fma.rn.f32 	%f66, %f41, %f64, %f65;
	ld.const.f32 	%f67, [constant_b+4];
	fma.rn.f32 	%f68, %f41, %f66, %f67;
	mul.f32 	%f69, %f59, %f68;
$L__BB2_4:
	cvta.to.global.u64 	%rd6, %rd2;
	add.s64 	%rd8, %rd6, %rd4;
	st.global.f32 	[%rd8], %f69;
$L__BB2_5:
	ret;

}
	// .globl	_Z9NP_sharedPfS_i
.visible .entry _Z9NP_sharedPfS_i(
	.param .u64 .ptr .align 1 _Z9NP_sharedPfS_i_param_0,
	.param .u64 .ptr .align 1 _Z9NP_sharedPfS_i_param_1,
	.param .u32 _Z9NP_sharedPfS_i_param_2
)
{
	.reg .pred 	%p<4>;
	.reg .b32 	%r<13>;
	.reg .b32 	%f<71>;
	.reg .b64 	%rd<12>;
	// demoted variable
	.shared .align 4 .b8 shared_b[28];
	ld.param.u64 	%rd1, [_Z9NP_sharedPfS_i_param_0];
	ld.param.u64 	%rd2, [_Z9NP_sharedPfS_i_param_1];
	ld.param.u32 	%r2, [_Z9NP_sharedPfS_i_param_2];
	mov.u32 	%r3, %ntid.x;
	mov.u32 	%r4, %ctaid.x;
	mov.u32 	%r5, %tid.x;
	mad.lo.s32 	%r1, %r3, %r4, %r5;
	setp.gt.s32 	%p1, %r1, 6;
	@%p1 bra 	$L__BB3_2;
	mul.wide.s32 	%rd3, %r1, 4;
	mov.u64 	%rd4, b;
	add.s64 	%rd5, %rd4, %rd3;
	ld.global.f32 	%f5, [%rd5];
	shl.b32 	%r6, %r1, 2;
	mov.u32 	%r7, shared_b;
	add.s32 	%r8, %r7, %r6;
	st.shared.f32 	[%r8], %f5;
$L__BB3_2:
	bar.sync 	0;
	setp.ge.s32 	%p2, %r1, %r2;
	@%p2 bra 	$L__BB3_7;
	cvta.to.global.u64 	%rd6, %rd1;
	mul.wide.s32 	%rd7, %r1, 4;
	add.s64 	%rd8, %rd6, %rd7;
	ld.global.f32 	%f1, [%rd8];
	setp.ltu.f32 	%p3, %f1, 0f00000000;
	@%p3 bra 	$L__BB3_5;
	ld.shared.f32 	%f6, [shared_b];
	fma.rn.f32 	%f7, %f1, %f6, 0f3F800000;
	rcp.rn.f32 	%f8, %f7;
	ld.shared.f32 	%f9, [shared_b+24];
	neg.f32 	%f10, %f1;
	mul.f32 	%f11, %f1, %f10;
	mul.f32 	%f12, %f11, 0f3F000000;
	fma.rn.f32 	%f13, %f12, 0f3BBB989D, 0f3F000000;
	cvt.sat.f32.f32 	%f14, %f13;
	mov.f32 	%f15, 0f4B400001;
	mov.f32 	%f16, 0f437C0000;
	fma.rm.f32 	%f17, %f14, %f16, %f15;
	add.f32 	%f18, %f17, 0fCB40007F;
	neg.f32 	%f19, %f18;
	fma.rn.f32 	%f20, %f12, 0f3FB8AA3B, %f19;
	fma.rn.f32 	%f21, %f12, 0f32A57060, %f20;
	mov.b32 	%r9, %f17;
	shl.b32 	%r10, %r9, 23;
	mov.b32 	%f22, %r10;
	ex2.approx.ftz.f32 	%f23, %f21;
	mul.f32 	%f24, %f23, %f22;
	mul.f32 	%f25, %f9, %f24;
	mul.f32 	%f26, %f8, %f25;
	ld.shared.f32 	%f27, [shared_b+20];
	ld.shared.f32 	%f28, [shared_b+16];
	fma.rn.f32 	%f29, %f8, %f27, %f28;
	ld.shared.f32 	%f30, [shared_b+12];
	fma.rn.f32 	%f31, %f8, %f29, %f30;
	ld.shared.f32 	%f32, [shared_b+8];
	fma.rn.f32 	%f33, %f8, %f31, %f32;
	ld.shared.f32 	%f34, [shared_b+4];
	fma.rn.f32 	%f35, %f8, %f33, %f34;
	mul.f32 	%f36, %f26, %f35;
	mov.f32 	%f37, 0f3F800000;
	sub.f32 	%f70, %f37, %f36;
	bra.uni 	$L__BB3_6;
$L__BB3_5:
	ld.shared.f32 	%f38, [shared_b];
	mul.f32 	%f39, %f1, %f38;
	mov.f32 	%f40, 0f3F800000;
	sub.f32 	%f41, %f40, %f39;
	rcp.rn.f32 	%f42, %f41;
	ld.shared.f32 	%f43, [shared_b+24];
	neg.f32 	%f44, %f1;
	mul.f32 	%f45, %f1, %f44;
	mul.f32 	%f46, %f45, 0f3F000000;
	fma.rn.f32 	%f47, %f46, 0f3BBB989D, 0f3F000000;
	cvt.sat.f32.f32 	%f48, %f47;
	mov.f32 	%f49, 0f4B400001;
	mov.f32 	%f50, 0f437C0000;
	fma.rm.f32 	%f51, %f48, %f50, %f49;
	add.f32 	%f52, %f51, 0fCB40007F;
	neg.f32 	%f53, %f52;
	fma.rn.f32 	%f54, %f46, 0f3FB8AA3B, %f53;
	fma.rn.f32 	%f55, %f46, 0f32A57060, %f54;
	mov.b32 	%r11, %f51;
	shl.b32 	%r12, %r11, 23;
	mov.b32 	%f56, %r12;
	ex2.approx.ftz.f32 	%f57, %f55;
	mul.f32 	%f58, %f57, %f56;
	mul.f32 	%f59, %f43, %f58;
	mul.f32 	%f60, %f42, %f59;
	ld.shared.f32 	%f61, [shared_b+20];
	ld.shared.f32 	%f62, [shared_b+16];
	fma.rn.f32 	%f63, %f42, %f61, %f62;
	ld.shared.f32 	%f64, [shared_b+12];
	fma.rn.f32 	%f65, %f42, %f63, %f64;
	ld.shared.f32 	%f66, [shared_b+8];
	fma.rn.f32 	%f67, %f42, %f65, %f66;
	ld.shared.f32 	%f68, [shared_b+4];
	fma.rn.f32 	%f69, %f42, %f67, %f68;
	mul.f32 	%f70, %f60, %f69;
$L__BB3_6:
	cvta.to.global.u64 	%rd9, %rd2;
	add.s64 	%rd11, %rd9, %rd7;
	st.global.f32 	[%rd11], %f70;
$L__BB3_7:
	ret;

}
	// .globl	_Z10NP_global2PfS_i
.visible .entry _Z10NP_global2PfS_i(
	.param .u64 .ptr .align 1 _Z10NP_global2PfS_i_param_0,
	.param .u64 .ptr .align 1 _Z10NP_global2PfS_i_param_1,
	.param .u32 _Z10NP_global2PfS_i_param_2
)
{
	.reg .pred 	%p<3>;
	.reg .b32 	%r<10>;
	.reg .b32 	%f<71>;
	.reg .b64 	%rd<8>;

	ld.param.u64 	%rd1, [_Z10NP_global2PfS_i_param_0];
	ld.param.u64 	%rd2, [_Z10NP_global2PfS_i_param_1];
	ld.param.u32 	%r2, [_Z10NP_global2PfS_i_param_2];
	mov.u32 	%r3, %ntid.x;
	mov.u32 	%r4, %ctaid.x;
	mov.u32 	%r5, %tid.x;
	mad.lo.s32 	%r1, %r3, %r4, %r5;
	setp.ge.s32 	%p1, %r1, %r2;
	@%p1 bra 	$L__BB4_5;
	mul.wide.s32 	%rd4, %r1, 4;
	add.s64 	%rd3, %rd1, %rd4;
	// begin inline asm
	ld.global.nc.f32 %f5, [%rd3];
	// end inline asm
	setp.ltu.f32 	%p2, %f5, 0f00000000;
	@%p2 bra 	$L__BB4_3;
	ld.global.f32 	%f6, [b];
	fma.rn.f32 	%f7, %f5, %f6, 0f3F800000;
	rcp.rn.f32 	%f8, %f7;
	ld.global.f32 	%f9, [b+24];
	neg.f32 	%f10, %f5;
	mul.f32 	%f11, %f5, %f10;
	mul.f32 	%f12, %f11, 0f3F000000;
	fma.rn.f32 	%f13, %f12, 0f3BBB989D, 0f3F000000;
	cvt.sat.f32.f32 	%f14, %f13;
	mov.f32 	%f15, 0f4B400001;
	mov.f32 	%f16, 0f437C0000;
	fma.rm.f32 	%f17, %f14, %f16, %f15;
	add.f32 	%f18, %f17, 0fCB40007F;
	neg.f32 	%f19, %f18;
	fma.rn.f32 	%f20, %f12, 0f3FB8AA3B, %f19;
	fma.rn.f32 	%f21, %f12, 0f32A57060, %f20;
	mov.b32 	%r6, %f17;
	shl.b32 	%r7, %r6, 23;
	mov.b32 	%f22, %r7;
	ex2.approx.ftz.f32 	%f23, %f21;
	mul.f32 	%f24, %f23, %f22;
	mul.f32 	%f25, %f9, %f24;
	mul.f32 	%f26, %f8, %f25;
	ld.global.f32 	%f27, [b+20];
	ld.global.f32 	%f28, [b+16];
	fma.rn.f32 	%f29, %f8, %f27, %f28;
	ld.global.f32 	%f30, [b+12];
	fma.rn.f32 	%f31, %f8, %f29, %f30;
	ld.global.f32 	%f32, [b+8];
	fma.rn.f32 	%f33, %f8, %f31, %f32;
	ld.global.f32 	%f34, [b+4];
	fma.rn.f32 	%f35, %f8, %f33, %f34;
	mul.f32 	%f36, %f26, %f35;
	mov.f32 	%f37, 0f3F800000;
	sub.f32 	%f70, %f37, %f36;
	bra.uni 	$L__BB4_4;
$L__BB4_3:
	ld.global.f32 	%f38, [b];
	mul.f32 	%f39, %f5, %f38;
	mov.f32 	%f40, 0f3F800000;
	sub.f32 	%f41, %f40, %f39;
	rcp.rn.f32 	%f42, %f41;
	ld.global.f32 	%f43, [b+24];
	neg.f32 	%f44, %f5;
	mul.f32 	%f45, %f5, %f44;
	mul.f32 	%f46, %f45, 0f3F000000;
	fma.rn.f32 	%f47, %f46, 0f3BBB989D, 0f3F000000;
	cvt.sat.f32.f32 	%f48, %f47;
	mov.f32 	%f49, 0f4B400001;
	mov.f32 	%f50, 0f437C0000;
	fma.rm.f32 	%f51, %f48, %f50, %f49;
	add.f32 	%f52, %f51, 0fCB40007F;
	neg.f32 	%f53, %f52;
	fma.rn.f32 	%f54, %f46, 0f3FB8AA3B, %f53;
	fma.rn.f32 	%f55, %f46, 0f32A57060, %f54;
	mov.b32 	%r8, %f51;
	shl.b32 	%r9, %r8, 23;
	mov.b32 	%f56, %r9;
	ex2.approx.ftz.f32 	%f57, %f55;
	mul.f32 	%f58, %f57, %f56;
	mul.f32 	%f59, %f43, %f58;
	mul.f32 	%f60, %f42, %f59;
	ld.global.f32 	%f61, [b+20];
	ld.global.f32 	%f62, [b+16];
	fma.rn.f32 	%f63, %f42, %f61, %f62;
	ld.global.f32 	%f64, [b+12];
	fma.rn.f32 	%f65, %f42, %f63, %f64;
	ld.global.f32 	%f66, [b+8];
	fma.rn.f32 	%f67, %f42, %f65, %f66;
	ld.global.f32 	%f68, [b+4];
	fma.rn.f32 	%f69, %f42, %f67, %f68;
	mul.f32 	%f70, %f60, %f69;
$L__BB4_4:
	cvta.to.global.u64 	%rd5, %rd2;
	add.s64 	%rd7, %rd5, %rd4;
	st.global.f32 	[%rd7], %f70;
$L__BB4_5:
	ret;

}


// ===== COMPILED SASS (sm_100) =====

	.target	sm_100

	.elftype	@"ET_EXEC"


//--------------------- .note.nv.tkinfo           --------------------------
	.section	.note.nv.tkinfo,"",@"SHT_NOTE"
	.sectionflags	@"SHF_NOTE_NV_TKINFO"
	.tkinfo
        /*0018*/ 	.word	0x00000002
        /*0030*/ 	.string	""
        /*0030*/ 	.string	"ptxas"
        /*0030*/ 	.string	"Cuda compilation tools, release 13.0, V13.0.88"
        /*0030*/ 	.string	"Build cuda_13.0.r13.0/compiler.36424714_0"
        /*0030*/ 	.string	"-arch sm_100 -m 64 "



//--------------------- .note.nv.cuinfo           --------------------------
	.section	.note.nv.cuinfo,"",@"SHT_NOTE"
	.sectionflags	@"SHF_NOTE_NV_CUINFO"
        /*0018*/ 	.short	0x0002
        /*001a*/ 	.short	0x0064
        /*001c*/ 	.short	0x0082
	.zero		2


//--------------------- .nv.info                  --------------------------
	.section	.nv.info,"",@"SHT_CUDA_INFO"
	.align	4


	//----- nvinfo : EIATTR_REGCOUNT
	.align		4
        /*0000*/ 	.byte	0x04, 0x2f
        /*0002*/ 	.short	(.L_3 - .L_2)
	.align		4
.L_2:
        /*0004*/ 	.word	index@(_Z11NP_registerPfS_i)
        /*0008*/ 	.word	0x0000000e


	//----- nvinfo : EIATTR_FRAME_SIZE
	.align		4
.L_3:
        /*000c*/ 	.byte	0x04, 0x11
        /*000e*/ 	.short	(.L_5 - .L_4)
	.align		4
.L_4:
        /*0010*/ 	.word	index@($__internal_4_$__cuda_sm20_rcp_rn_f32_slowpath)
        /*0014*/ 	.word	0x00000000


	//----- nvinfo : EIATTR_FRAME_SIZE
	.align		4
.L_5:
        /*0018*/ 	.byte	0x04, 0x11
        /*001a*/ 	.short	(.L_7 - .L_6)
	.align		4
.L_6:
        /*001c*/ 	.word	index@(_Z11NP_registerPfS_i)
        /*0020*/ 	.word	0x00000000


	//----- nvinfo : EIATTR_REGCOUNT
	.align		4
.L_7:
        /*0024*/ 	.byte	0x04, 0x2f
        /*0026*/ 	.short	(.L_9 - .L_8)
	.align		4
.L_8:
        /*0028*/ 	.word	index@(_Z9NP_globalPfS_i)
        /*002c*/ 	.word	0x00000013


	//----- nvinfo : EIATTR_FRAME_SIZE
	.align		4
.L_9:
        /*0030*/ 	.byte	0x04, 0x11
        /*0032*/ 	.short	(.L_11 - .L_10)
	.align		4
.L_10:
        /*0034*/ 	.word	index@($__internal_3_$__cuda_sm20_rcp_rn_f32_slowpath)
        /*0038*/ 	.word	0x00000000


	//----- nvinfo : EIATTR_FRAME_SIZE
	.align		4
.L_11:
        /*003c*/ 	.byte	0x04, 0x11
        /*003e*/ 	.short	(.L_13 - .L_12)
	.align		4
.L_12:
        /*0040*/ 	.word	index@(_Z9NP_globalPfS_i)
        /*0044*/ 	.word	0x00000000


	//----- nvinfo : EIATTR_REGCOUNT
	.align		4
.L_13:
        /*0048*/ 	.byte	0x04, 0x2f
        /*004a*/ 	.short	(.L_15 - .L_14)
	.align		4
.L_14:
        /*004c*/ 	.word	index@(_Z11NP_constantPfS_i)
        /*0050*/ 	.word	0x0000000e


	//----- nvinfo : EIATTR_FRAME_SIZE
	.align		4
.L_15:
        /*0054*/ 	.byte	0x04, 0x11
        /*0056*/ 	.short	(.L_17 - .L_16)
	.align		4
.L_16:
        /*0058*/ 	.word	index@($__internal_2_$__cuda_sm20_rcp_rn_f32_slowpath)
        /*005c*/ 	.word	0x00000000


	//----- nvinfo : EIATTR_FRAME_SIZE
	.align		4
.L_17:
        /*0060*/ 	.byte	0x04, 0x11
        /*0062*/ 	.short	(.L_19 - .L_18)
	.align		4
.L_18:
        /*0064*/ 	.word	index@(_Z11NP_constantPfS_i)
        /*0068*/ 	.word	0x00000000


	//----- nvinfo : EIATTR_REGCOUNT
	.align		4
.L_19:
        /*006c*/ 	.byte	0x04, 0x2f
        /*006e*/ 	.short	(.L_21 - .L_20)
	.align		4
.L_20:
        /*0070*/ 	.word	index@(_Z9NP_sharedPfS_i)
        /*0074*/ 	.word	0x00000014


	//----- nvinfo : EIATTR_FRAME_SIZE
	.align		4
.L_21:
        /*0078*/ 	.byte	0x04, 0x11
        /*007a*/ 	.short	(.L_23 - .L_22)
	.align		4
.L_22:
        /*007c*/ 	.word	index@($__internal_1_$__cuda_sm20_rcp_rn_f32_slowpath)
        /*0080*/ 	.word	0x00000000


	//----- nvinfo : EIATTR_FRAME_SIZE
	.align		4
.L_23:
        /*0084*/ 	.byte	0x04, 0x11
        /*0086*/ 	.short	(.L_25 - .L_24)
	.align		4
.L_24:
        /*0088*/ 	.word	index@(_Z9NP_sharedPfS_i)
        /*008c*/ 	.word	0x00000000


	//----- nvinfo : EIATTR_REGCOUNT
	.align		4
.L_25:
        /*0090*/ 	.byte	0x04, 0x2f
        /*0092*/ 	.short	(.L_27 - .L_26)
	.align		4
.L_26:
        /*0094*/ 	.word	index@(_Z10NP_global2PfS_i)
        /*0098*/ 	.word	0x00000013


	//----- nvinfo : EIATTR_FRAME_SIZE
	.align		4
.L_27:
        /*009c*/ 	.byte	0x04, 0x11
        /*009e*/ 	.short	(.L_29 - .L_28)
	.align		4
.L_28:
        /*00a0*/ 	.word	index@($__internal_0_$__cuda_sm20_rcp_rn_f32_slowpath)
        /*00a4*/ 	.word	0x00000000


	//----- nvinfo : EIATTR_FRAME_SIZE
	.align		4
.L_29:
        /*00a8*/ 	.byte	0x04, 0x11
        /*00aa*/ 	.short	(.L_31 - .L_30)
	.align		4
.L_30:
        /*00ac*/ 	.word	index@(_Z10NP_global2PfS_i)
        /*00b0*/ 	.word	0x00000000


	//----- nvinfo : EIATTR_MIN_STACK_SIZE
	.align		4
.L_31:
        /*00b4*/ 	.byte	0x04, 0x12
        /*00b6*/ 	.short	(.L_33 - .L_32)
	.align		4
.L_32:
        /*00b8*/ 	.word	index@(_Z10NP_global2PfS_i)
        /*00bc*/ 	.word	0x00000000


	//----- nvinfo : EIATTR_MIN_STACK_SIZE
	.align		4
.L_33:
        /*00c0*/ 	.byte	0x04, 0x12
        /*00c2*/ 	.short	(.L_35 - .L_34)
	.align		4
.L_34:
        /*00c4*/ 	.word	index@(_Z9NP_sharedPfS_i)
        /*00c8*/ 	.word	0x00000000


	//----- nvinfo : EIATTR_MIN_STACK_SIZE
	.align		4
.L_35:
        /*00cc*/ 	.byte	0x04, 0x12
        /*00ce*/ 	.short	(.L_37 - .L_36)
	.align		4
.L_36:
        /*00d0*/ 	.word	index@(_Z11NP_constantPfS_i)
        /*00d4*/ 	.word	0x00000000


	//----- nvinfo : EIATTR_MIN_STACK_SIZE
	.align		4
.L_37:
        /*00d8*/ 	.byte	0x04, 0x12
        /*00da*/ 	.short	(.L_39 - .L_38)
	.align		4
.L_38:
        /*00dc*/ 	.word	index@(_Z9NP_globalPfS_i)
        /*00e0*/ 	.word	0x00000000


	//----- nvinfo : EIATTR_MIN_STACK_SIZE
	.align		4
.L_39:
        /*00e4*/ 	.byte	0x04, 0x12
        /*00e6*/ 	.short	(.L_41 - .L_40)
	.align		4
.L_40:
        /*00e8*/ 	.word	index@(_Z11NP_registerPfS_i)
        /*00ec*/ 	.word	0x00000000
.L_41:


//--------------------- .nv.compat                --------------------------
	.section	.nv.compat,"",@"SHT_CUDA_COMPAT_INFO"
	.align	4
        /*0000*/ 	.byte	0x02, 0x09, 0x00, 0x00, 0x02, 0x02, 0x01, 0x00, 0x02, 0x05, 0x05, 0x00, 0x03, 0x07, 0x01, 0x01
        /*0010*/ 	.byte	0x02, 0x03, 0x00, 0x00, 0x02, 0x06, 0x01, 0x00, 0x04, 0x0b, 0x08, 0x00, 0x09, 0x00, 0x00, 0x00
        /*0020*/ 	.byte	0x00, 0x00, 0x00, 0x00


//--------------------- .nv.info._Z10NP_global2PfS_i --------------------------
	.section	.nv.info._Z10NP_global2PfS_i,"",@"SHT_CUDA_INFO"
	.sectionflags	@""
	.align	4


	//----- nvinfo : EIATTR_CUDA_API_VERSION
	.align		4
        /*0000*/ 	.byte	0x04, 0x37
        /*0002*/ 	.short	(.L_43 - .L_42)
.L_42:
        /*0004*/ 	.word	0x00000082


	//----- nvinfo : EIATTR_KPARAM_INFO
	.align		4
.L_43:
        /*0008*/ 	.byte	0x04, 0x17
        /*000a*/ 	.short	(.L_45 - .L_44)
.L_44:
        /*000c*/ 	.word	0x00000000
        /*0010*/ 	.short	0x0002
        /*0012*/ 	.short	0x0010
        /*0014*/ 	.byte	0x00, 0xf0, 0x11, 0x00


	//----- nvinfo : EIATTR_KPARAM_INFO
	.align		4
.L_45:
        /*0018*/ 	.byte	0x04, 0x17
        /*001a*/ 	.short	(.L_47 - .L_46)
.L_46:
        /*001c*/ 	.word	0x00000000
        /*0020*/ 	.short	0x0001
        /*0022*/ 	.short	0x0008
        /*0024*/ 	.byte	0x00, 0xf5, 0x21, 0x00


	//----- nvinfo : EIATTR_KPARAM_INFO
	.align		4
.L_47:
        /*0028*/ 	.byte	0x04, 0x17
        /*002a*/ 	.short	(.L_49 - .L_48)
.L_48:
        /*002c*/ 	.word	0x00000000
        /*0030*/ 	.short	0x0000
        /*0032*/ 	.short	0x0000
        /*0034*/ 	.byte	0x00, 0xf5, 0x21, 0x00


	//----- nvinfo : EIATTR_SPARSE_MMA_MASK
	.align		4
.L_49:
        /*0038*/ 	.byte	0x03, 0x50
        /*003a*/ 	.short	0x0000


	//----- nvinfo : EIATTR_MAXREG_COUNT
	.align		4
        /*003c*/ 	.byte	0x03, 0x1b
        /*003e*/ 	.short	0x00ff


	//----- nvinfo : EIATTR_MERCURY_ISA_VERSION
	.align		4
        /*0040*/ 	.byte	0x03, 0x5f
        /*0042*/ 	.short	0x0101


	//----- nvinfo : EIATTR_VRC_CTA_INIT_COUNT
	.align		4
        /*0044*/ 	.byte	0x02, 0x4a
	.zero		1
	.zero		1


	//----- nvinfo : EIATTR_EXIT_INSTR_OFFSETS
	.align		4
        /*0048*/ 	.byte	0x04, 0x1c
        /*004a*/ 	.short	(.L_51 - .L_50)


	//   ....[0]....
.L_50:
        /*004c*/ 	.word	0x00000070


	//   ....[1]....
        /*0050*/ 	.word	0x00000660


	//----- nvinfo : EIATTR_CRS_STACK_SIZE
	.align		4
.L_51:
        /*0054*/ 	.byte	0x04, 0x1e
        /*0056*/ 	.short	(.L_53 - .L_52)
.L_52:
        /*0058*/ 	.word	0x00000000


	//----- nvinfo : EIATTR_CBANK_PARAM_SIZE
	.align		4
.L_53:
        /*005c*/ 	.byte	0x03, 0x19
        /*005e*/ 	.short	0x0014


	//----- nvinfo : EIATTR_PARAM_CBANK
	.align		4
        /*0060*/ 	.byte	0x04, 0x0a
        /*0062*/ 	.short	(.L_55 - .L_54)
	.align		4
.L_54:
        /*0064*/ 	.word	index@(.nv.constant0._Z10NP_global2PfS_i)
        /*0068*/ 	.short	0x0380
        /*006a*/ 	.short	0x0014


	//----- nvinfo : EIATTR_SW_WAR
	.align		4
.L_55:
        /*006c*/ 	.byte	0x04, 0x36
        /*006e*/ 	.short	(.L_57 - .L_56)
.L_56:
        /*0070*/ 	.word	0x00000008
.L_57:


//--------------------- .nv.info._Z9NP_sharedPfS_i --------------------------
	.section	.nv.info._Z9NP_sharedPfS_i,"",@"SHT_CUDA_INFO"
	.sectionflags	@""
	.align	4


	//----- nvinfo : EIATTR_CUDA_API_VERSION
	.align		4
        /*0000*/ 	.byte	0x04, 0x37
        /*0002*/ 	.short	(.L_59 - .L_58)
.L_58:
        /*0004*/ 	.word	0x00000082


	//----- nvinfo : EIATTR_KPARAM_INFO
	.align		4
.L_59:
        /*0008*/ 	.byte	0x04, 0x17
        /*000a*/ 	.short	(.L_61 - .L_60)
.L_60:
        /*000c*/ 	.word	0x00000000
        /*0010*/ 	.short	0x0002
        /*0012*/ 	.short	0x0010
        /*0014*/ 	.byte	0x00, 0xf0, 0x11, 0x00


	//----- nvinfo : EIATTR_KPARAM_INFO
	.align		4
.L_61:
        /*0018*/ 	.byte	0x04, 0x17
        /*001a*/ 	.short	(.L_63 - .L_62)
.L_62:
        /*001c*/ 	.word	0x00000000
        /*0020*/ 	.short	0x0001
        /*0022*/ 	.short	0x0008
        /*0024*/ 	.byte	0x00, 0xf5, 0x21, 0x00


	//----- nvinfo : EIATTR_KPARAM_INFO
	.align		4
.L_63:
        /*0028*/ 	.byte	0x04, 0x17
        /*002a*/ 	.short	(.L_65 - .L_64)
.L_64:
        /*002c*/ 	.word	0x00000000
        /*0030*/ 	.short	0x0000
        /*0032*/ 	.short	0x0000
        /*0034*/ 	.byte	0x00, 0xf5, 0x21, 0x00


	//----- nvinfo : EIATTR_SPARSE_MMA_MASK
	.align		4
.L_65:
        /*0038*/ 	.byte	0x03, 0x50
        /*003a*/ 	.short	0x0000


	//----- nvinfo : EIATTR_MAXREG_COUNT
	.align		4
        /*003c*/ 	.byte	0x03, 0x1b
        /*003e*/ 	.short	0x00ff


	//----- nvinfo : EIATTR_NUM_BARRIERS
	.align		4
        /*0040*/ 	.byte	0x02, 0x4c
        /*0042*/ 	.byte	0x01
	.zero		1


	//----- nvinfo : EIATTR_MERCURY_ISA_VERSION
	.align		4
        /*0044*/ 	.byte	0x03, 0x5f
        /*0046*/ 	.short	0x0101


	//----- nvinfo : EIATTR_UNUSED_LOAD_BYTE_OFFSET
	.align		4
        /*0048*/ 	.byte	0x04, 0x44
        /*004a*/ 	.short	(.L_67 - .L_66)


	//   ....[0]....
.L_66:
        /*004c*/ 	.word	0x000003a0
        /*0050*/ 	.word	0x00000fff


	//   ....[1]....
        /*0054*/ 	.word	0x000003c0
        /*0058*/ 	.word	0x0000fff0


	//   ....[2]....
        /*005c*/ 	.word	0x00000640
        /*0060*/ 	.word	0x00000fff


	//   ....[3]....
        /*0064*/ 	.word	0x00000660
        /*0068*/ 	.word	0x0000fff0


	//----- nvinfo : EIATTR_VRC_CTA_INIT_COUNT
	.align		4
.L_67:
        /*006c*/ 	.byte	0x02, 0x4a
	.zero		1
	.zero		1


	//----- nvinfo : EIATTR_EXIT_INSTR_OFFSETS
	.align		4
        /*0070*/ 	.byte	0x04, 0x1c
        /*0072*/ 	.short	(.L_69 - .L_68)


	//   ....[0]....
.L_68:
        /*0074*/ 	.word	0x00000150


	//   ....[1]....
        /*0078*/ 	.word	0x00000730


	//----- nvinfo : EIATTR_CRS_STACK_SIZE
	.align		4
.L_69:
        /*007c*/ 	.byte	0x04, 0x1e
        /*007e*/ 	.short	(.L_71 - .L_70)
.L_70:
        /*0080*/ 	.word	0x00000000


	//----- nvinfo : EIATTR_CBANK_PARAM_SIZE
	.align		4
.L_71:
        /*0084*/ 	.byte	0x03, 0x19
        /*0086*/ 	.short	0x0014


	//----- nvinfo : EIATTR_PARAM_CBANK
	.align		4
        /*0088*/ 	.byte	0x04, 0x0a
        /*008a*/ 	.short	(.L_73 - .L_72)
	.align		4
.L_72:
        /*008c*/ 	.word	index@(.nv.constant0._Z9NP_sharedPfS_i)
        /*0090*/ 	.short	0x0380
        /*0092*/ 	.short	0x0014


	//----- nvinfo : EIATTR_SW_WAR
	.align		4
.L_73:
        /*0094*/ 	.byte	0x04, 0x36
        /*0096*/ 	.short	(.L_75 - .L_74)
.L_74:
        /*0098*/ 	.word	0x00000008
.L_75:


//--------------------- .nv.info._Z11NP_constantPfS_i --------------------------
	.section	.nv.info._Z11NP_constantPfS_i,"",@"SHT_CUDA_INFO"
	.sectionflags	@""
	.align	4


	//----- nvinfo : EIATTR_CUDA_API_VERSION
	.align		4
        /*0000*/ 	.byte	0x04, 0x37
        /*0002*/ 	.short	(.L_77 - .L_76)
.L_76:
        /*0004*/ 	.word	0x00000082


	//----- nvinfo : EIATTR_KPARAM_INFO
	.align		4
.L_77:
        /*0008*/ 	.byte	0x04, 0x17
        /*000a*/ 	.short	(.L_79 - .L_78)
.L_78:
        /*000c*/ 	.word	0x00000000
        /*0010*/ 	.short	0x0002
        /*0012*/ 	.short	0x0010
        /*0014*/ 	.byte	0x00, 0xf0, 0x11, 0x00


	//----- nvinfo : EIATTR_KPARAM_INFO
	.align		4
.L_79:
        /*0018*/ 	.byte	0x04, 0x17
        /*001a*/ 	.short	(.L_81 - .L_80)
.L_80:
        /*001c*/ 	.word	0x00000000
        /*0020*/ 	.short	0x0001
        /*0022*/ 	.short	0x0008
        /*0024*/ 	.byte	0x00, 0xf5, 0x21, 0x00


	//----- nvinfo : EIATTR_KPARAM_INFO
	.align		4
.L_81:
        /*0028*/ 	.byte	0x04, 0x17
        /*002a*/ 	.short	(.L_83 - .L_82)
.L_82:
        /*002c*/ 	.word	0x00000000
        /*0030*/ 	.short	0x0000
        /*0032*/ 	.short	0x0000
        /*0034*/ 	.byte	0x00, 0xf5, 0x21, 0x00


	//----- nvinfo : EIATTR_SPARSE_MMA_MASK
	.align		4
.L_83:
        /*0038*/ 	.byte	0x03, 0x50
        /*003a*/ 	.short	0x0000


	//----- nvinfo : EIATTR_MAXREG_COUNT
	.align		4
        /*003c*/ 	.byte	0x03, 0x1b
        /*003e*/ 	.short	0x00ff


	//----- nvinfo : EIATTR_MERCURY_ISA_VERSION
	.align		4
        /*0040*/ 	.byte	0x03, 0x5f
        /*0042*/ 	.short	0x0101


	//----- nvinfo : EIATTR_VRC_CTA_INIT_COUNT
	.align		4
        /*0044*/ 	.byte	0x02, 0x4a
	.zero		1
	.zero		1


	//----- nvinfo : EIATTR_EXIT_INSTR_OFFSETS
	.align		4
        /*0048*/ 	.byte	0x04, 0x1c
        /*004a*/ 	.short	(.L_85 - .L_84)


	//   ....[0]....
.L_84:
        /*004c*/ 	.word	0x00000070


	//   ....[1]....
        /*0050*/ 	.word	0x000005e0


	//----- nvinfo : EIATTR_CRS_STACK_SIZE
	.align		4
.L_85:
        /*0054*/ 	.byte	0x04, 0x1e
        /*0056*/ 	.short	(.L_87 - .L_86)
.L_86:
        /*0058*/ 	.word	0x00000000


	//----- nvinfo : EIATTR_CBANK_PARAM_SIZE
	.align		4
.L_87:
        /*005c*/ 	.byte	0x03, 0x19
        /*005e*/ 	.short	0x0014


	//----- nvinfo : EIATTR_PARAM_CBANK
	.align		4
        /*0060*/ 	.byte	0x04, 0x0a
        /*0062*/ 	.short	(.L_89 - .L_88)
	.align		4
.L_88:
        /*0064*/ 	.word	index@(.nv.constant0._Z11NP_constantPfS_i)
        /*0068*/ 	.short	0x0380
        /*006a*/ 	.short	0x0014


	//----- nvinfo : EIATTR_SW_WAR
	.align		4
.L_89:
        /*006c*/ 	.byte	0x04, 0x36
        /*006e*/ 	.short	(.L_91 - .L_90)
.L_90:
        /*0070*/ 	.word	0x00000008
.L_91:


//--------------------- .nv.info._Z9NP_globalPfS_i --------------------------
	.section	.nv.info._Z9NP_globalPfS_i,"",@"SHT_CUDA_INFO"
	.sectionflags	@""
	.align	4


	//----- nvinfo : EIATTR_CUDA_API_VERSION
	.align		4
        /*0000*/ 	.byte	0x04, 0x37
        /*0002*/ 	.short	(.L_93 - .L_92)
.L_92:
        /*0004*/ 	.word	0x00000082


	//----- nvinfo : EIATTR_KPARAM_INFO
	.align		4
.L_93:
        /*0008*/ 	.byte	0x04, 0x17
        /*000a*/ 	.short	(.L_95 - .L_94)
.L_94:
        /*000c*/ 	.word	0x00000000
        /*0010*/ 	.short	0x0002
        /*0012*/ 	.short	0x0010
        /*0014*/ 	.byte	0x00, 0xf0, 0x11, 0x00


	//----- nvinfo : EIATTR_KPARAM_INFO
	.align		4
.L_95:
        /*0018*/ 	.byte	0x04, 0x17
        /*001a*/ 	.short	(.L_97 - .L_96)
.L_96:
        /*001c*/ 	.word	0x00000000
        /*0020*/ 	.short	0x0001
        /*0022*/ 	.short	0x0008
        /*0024*/ 	.byte	0x00, 0xf5, 0x21, 0x00


	//----- nvinfo : EIATTR_KPARAM_INFO
	.align		4
.L_97:
        /*0028*/ 	.byte	0x04, 0x17
        /*002a*/ 	.short	(.L_99 - .L_98)
.L_98:
        /*002c*/ 	.word	0x00000000
        /*0030*/ 	.short	0x0000
        /*0032*/ 	.short	0x0000
        /*0034*/ 	.byte	0x00, 0xf5, 0x21, 0x00


	//----- nvinfo : EIATTR_SPARSE_MMA_MASK
	.align		4
.L_99:
        /*0038*/ 	.byte	0x03, 0x50
        /*003a*/ 	.short	0x0000


	//----- nvinfo : EIATTR_MAXREG_COUNT
	.align		4
        /*003c*/ 	.byte	0x03, 0x1b
        /*003e*/ 	.short	0x00ff


	//----- nvinfo : EIATTR_MERCURY_ISA_VERSION
	.align		4
        /*0040*/ 	.byte	0x03, 0x5f
        /*0042*/ 	.short	0x0101


	//----- nvinfo : EIATTR_VRC_CTA_INIT_COUNT
	.align		4
        /*0044*/ 	.byte	0x02, 0x4a
	.zero		1
	.zero		1


	//----- nvinfo : EIATTR_EXIT_INSTR_OFFSETS
	.align		4
        /*0048*/ 	.byte	0x04, 0x1c
        /*004a*/ 	.short	(.L_101 - .L_100)


	//   ....[0]....
.L_100:
        /*004c*/ 	.word	0x00000070


	//   ....[1]....
        /*0050*/ 	.word	0x00000660


	//----- nvinfo : EIATTR_CRS_STACK_SIZE
	.align		4
.L_101:
        /*0054*/ 	.byte	0x04, 0x1e
        /*0056*/ 	.short	(.L_103 - .L_102)
.L_102:
        /*0058*/ 	.word	0x00000000


	//----- nvinfo : EIATTR_CBANK_PARAM_SIZE
	.align		4
.L_103:
        /*005c*/ 	.byte	0x03, 0x19
        /*005e*/ 	.short	0x0014


	//----- nvinfo : EIATTR_PARAM_CBANK
	.align		4
        /*0060*/ 	.byte	0x04, 0x0a
        /*0062*/ 	.short	(.L_105 - .L_104)
	.align		4
.L_104:
        /*0064*/ 	.word	index@(.nv.constant0._Z9NP_globalPfS_i)
        /*0068*/ 	.short	0x0380
        /*006a*/ 	.short	0x0014


	//----- nvinfo : EIATTR_SW_WAR
	.align		4
.L_105:
        /*006c*/ 	.byte	0x04, 0x36
        /*006e*/ 	.short	(.L_107 - .L_106)
.L_106:
        /*0070*/ 	.word	0x00000008
.L_107:


//--------------------- .nv.info._Z11NP_registerPfS_i --------------------------
	.section	.nv.info._Z11NP_registerPfS_i,"",@"SHT_CUDA_INFO"
	.sectionflags	@""
	.align	4


	//----- nvinfo : EIATTR_CUDA_API_VERSION
	.align		4
        /*0000*/ 	.byte	0x04, 0x37
        /*0002*/ 	.short	(.L_109 - .L_108)
.L_108:
        /*0004*/ 	.word	0x00000082


	//----- nvinfo : EIATTR_KPARAM_INFO
	.align		4
.L_109:
        /*0008*/ 	.byte	0x04, 0x17
        /*000a*/ 	.short	(.L_111 - .L_110)
.L_110:
        /*000c*/ 	.word	0x00000000
        /*0010*/ 	.short	0x0002
        /*0012*/ 	.short	0x0010
        /*0014*/ 	.byte	0x00, 0xf0, 0x11, 0x00


	//----- nvinfo : EIATTR_KPARAM_INFO
	.align		4
.L_111:
        /*0018*/ 	.byte	0x04, 0x17
        /*001a*/ 	.short	(.L_113 - .L_112)
.L_112:
        /*001c*/ 	.word	0x00000000
        /*0020*/ 	.short	0x0001
        /*0022*/ 	.short	0x0008
        /*0024*/ 	.byte	0x00, 0xf5, 0x21, 0x00


	//----- nvinfo : EIATTR_KPARAM_INFO
	.align		4
.L_113:
        /*0028*/ 	.byte	0x04, 0x17
        /*002a*/ 	.short	(.L_115 - .L_114)
.L_114:
        /*002c*/ 	.word	0x00000000
        /*0030*/ 	.short	0x0000
        /*0032*/ 	.short	0x0000
        /*0034*/ 	.byte	0x00, 0xf5, 0x21, 0x00


	//----- nvinfo : EIATTR_SPARSE_MMA_MASK
	.align		4
.L_115:
        /*0038*/ 	.byte	0x03, 0x50
        /*003a*/ 	.short	0x0000


	//----- nvinfo : EIATTR_MAXREG_COUNT
	.align		4
        /*003c*/ 	.byte	0x03, 0x1b
        /*003e*/ 	.short	0x00ff


	//----- nvinfo : EIATTR_MERCURY_ISA_VERSION
	.align		4
        /*0040*/ 	.byte	0x03, 0x5f
        /*0042*/ 	.short	0x0101


	//----- nvinfo : EIATTR_VRC_CTA_INIT_COUNT
	.align		4
        /*0044*/ 	.byte	0x02, 0x4a
	.zero		1
	.zero		1


	//----- nvinfo : EIATTR_EXIT_INSTR_OFFSETS
	.align		4
        /*0048*/ 	.byte	0x04, 0x1c
        /*004a*/ 	.short	(.L_117 - .L_116)


	//   ....[0]....
.L_116:
        /*004c*/ 	.word	0x00000070


	//   ....[1]....
        /*0050*/ 	.word	0x00000580


	//----- nvinfo : EIATTR_CRS_STACK_SIZE
	.align		4
.L_117:
        /*0054*/ 	.byte	0x04, 0x1e
        /*0056*/ 	.short	(.L_119 - .L_118)
.L_118:
        /*0058*/ 	.word	0x00000000


	//----- nvinfo : EIATTR_CBANK_PARAM_SIZE
	.align		4
.L_119:
        /*005c*/ 	.byte	0x03, 0x19
        /*005e*/ 	.short	0x0014


	//----- nvinfo : EIATTR_PARAM_CBANK
	.align		4
        /*0060*/ 	.byte	0x04, 0x0a
        /*0062*/ 	.short	(.L_121 - .L_120)
	.align		4
.L_120:
        /*0064*/ 	.word	index@(.nv.constant0._Z11NP_registerPfS_i)
        /*0068*/ 	.short	0x0380
        /*006a*/ 	.short	0x0014


	//----- nvinfo : EIATTR_SW_WAR
	.align		4
.L_121:
        /*006c*/ 	.byte	0x04, 0x36
        /*006e*/ 	.short	(.L_123 - .L_122)
.L_122:
        /*0070*/ 	.word	0x00000008
.L_123:


//--------------------- .nv.callgraph             --------------------------
	.section	.nv.callgraph,"",@"SHT_CUDA_CALLGRAPH"
	.align	4
	.sectionentsize	8
	.align		4
        /*0000*/ 	.word	0x00000000
	.align		4
        /*0004*/ 	.word	0xffffffff
	.align		4
        /*0008*/ 	.word	0x00000000
	.align		4
        /*000c*/ 	.word	0xfffffffe
	.align		4
        /*0010*/ 	.word	0x00000000
	.align		4
        /*0014*/ 	.word	0xfffffffd
	.align		4
        /*0018*/ 	.word	0x00000000
	.align		4
        /*001c*/ 	.word	0xfffffffc


//--------------------- .nv.constant4             --------------------------
	.section	.nv.constant4,"a",@progbits
	.align	8
	.align		8
.nv.constant4:
        /*0000*/ 	.dword	b


//--------------------- .nv.constant3             --------------------------
	.section	.nv.constant3,"a",@progbits
	.align	4
.nv.constant3:
	.type		constant_b,@object
	.size		constant_b,(.L_1 - constant_b)
constant_b:
        /*0000*/ 	.byte	0x89, 0x33, 0x6d, 0x3e, 0xf9, 0x85, 0xa3, 0x3e, 0x88, 0x8f, 0xb6, 0xbe, 0x79, 0x07, 0xe4, 0x3f
        /*0010*/ 	.byte	0xeb, 0x1e, 0xe9, 0xbf, 0x6b, 0x46, 0xaa, 0x3f, 0x2a, 0x42, 0xcc, 0x3e
.L_1:


//--------------------- .text._Z10NP_global2PfS_i --------------------------
	.section	.text._Z10NP_global2PfS_i,"ax",@progbits
	.align	128
        .global         _Z10NP_global2PfS_i
        .type           _Z10NP_global2PfS_i,@function
        .size           _Z10NP_global2PfS_i,(.L_x_72 - _Z10NP_global2PfS_i)
        .other          _Z10NP_global2PfS_i,@"STO_CUDA_ENTRY STV_DEFAULT"
_Z10NP_global2PfS_i:
.text._Z10NP_global2PfS_i:
[----:B------:R-:W-:Y:S01]  /*0000*/  LDC R1, c[0x0][0x37c] ;  /* 0x0000df00ff017b82 */ /* 0x000fe20000000800 */
[----:B------:R-:W0:Y:S01]  /*0010*/  S2R R3, SR_CTAID.X ;  /* 0x0000000000037919 */ /* 0x000e220000002500 */
[----:B------:R-:W0:Y:S01]  /*0020*/  LDCU UR4, c[0x0][0x360] ;  /* 0x00006c00ff0477ac */ /* 0x000e220008000800 */
[----:B------:R-:W0:Y:S01]  /*0030*/  S2R R0, SR_TID.X ;  /* 0x0000000000007919 */ /* 0x000e220000002100 */
[----:B------:R-:W1:Y:S01]  /*0040*/  LDCU UR5, c[0x0][0x390] ;  /* 0x00007200ff0577ac */ /* 0x000e620008000800 */
[----:B0-----:R-:W-:-:S05]  /*0050*/  IMAD R3, R3, UR4, R0 ;  /* 0x0000000403037c24 */ /* 0x001fca000f8e0200 */
[----:B-1----:R-:W-:-:S13]  /*0060*/  ISETP.GE.AND P0, PT, R3, UR5, PT ;  /* 0x0000000503007c0c */ /* 0x002fda000bf06270 */
[----:B------:R-:W-:Y:S05]  /*0070*/  @P0 EXIT ;  /* 0x000000000000094d */ /* 0x000fea0003800000 */
[----:B------:R-:W0:Y:S01]  /*0080*/  LDC.64 R4, c[0x0][0x380] ;  /* 0x0000e000ff047b82 */ /* 0x000e220000000a00 */
[----:B------:R-:W1:Y:S01]  /*0090*/  LDCU.64 UR4, c[0x0][0x358] ;  /* 0x00006b00ff0477ac */ /* 0x000e620008000a00 */
[----:B0-----:R-:W-:-:S06]  /*00a0*/  IMAD.WIDE R4, R3, 0x4, R4 ;  /* 0x0000000403047825 */ /* 0x001fcc00078e0204 */
[----:B-1----:R-:W2:Y:S01]  /*00b0*/  LDG.E.CONSTANT R4, desc[UR4][R4.64] ;  /* 0x0000000404047981 */ /* 0x002ea2000c1e9900 */
[----:B------:R-:W-:Y:S01]  /*00c0*/  BSSY.RECONVERGENT B0, `(.L_x_0) ;  /* 0x0000056000007945 */ /* 0x000fe20003800200 */
[----:B--2---:R-:W-:-:S13]  /*00d0*/  FSETP.GE.AND P0, PT, R4, RZ, PT ;  /* 0x000000ff0400720b */ /* 0x004fda0003f06000 */
[----:B------:R-:W-:Y:S05]  /*00e0*/  @!P0 BRA `(.L_x_1) ;  /* 0x0000000000a88947 */ /* 0x000fea0003800000 */
[----:B------:R-:W0:Y:S02]  /*00f0*/  LDC.64 R6, c[0x4][RZ] ;  /* 0x01000000ff067b82 */ /* 0x000e240000000a00 */
[----:B0-----:R-:W2:Y:S01]  /*0100*/  LDG.E R7, desc[UR4][R6.64] ;  /* 0x0000000406077981 */ /* 0x001ea2000c1e1900 */
[----:B------:R-:W-:Y:S01]  /*0110*/  BSSY.RECONVERGENT B1, `(.L_x_2) ;  /* 0x000000d000017945 */ /* 0x000fe20003800200 */
[----:B--2---:R-:W-:-:S05]  /*0120*/  FFMA R2, R4, R7, 1 ;  /* 0x3f80000004027423 */ /* 0x004fca0000000007 */
[----:B------:R-:W-:-:S04]  /*0130*/  IADD3 R0, PT, PT, R2, 0x1800000, RZ ;  /* 0x0180000002007810 */ /* 0x000fc80007ffe0ff */
[----:B------:R-:W-:-:S04]  /*0140*/  LOP3.LUT R0, R0, 0x7f800000, RZ, 0xc0, !PT ;  /* 0x7f80000000007812 */ /* 0x000fc800078ec0ff */
[----:B------:R-:W-:-:S13]  /*0150*/  ISETP.GT.U32.AND P0, PT, R0, 0x1ffffff, PT ;  /* 0x01ffffff0000780c */ /* 0x000fda0003f04070 */
[----:B------:R-:W-:Y:S05]  /*0160*/  @P0 BRA `(.L_x_3) ;  /* 0x00000000000c0947 */ /* 0x000fea0003800000 */
[----:B------:R-:W-:-:S07]  /*0170*/  MOV R6, 0x190 ;  /* 0x0000019000067802 */ /* 0x000fce0000000f00 */
[----:B------:R-:W-:Y:S05]  /*0180*/  CALL.REL.NOINC `($__internal_0_$__cuda_sm20_rcp_rn_f32_slowpath) ;  /* 0x0000000400387944 */ /* 0x000fea0003c00000 */
[----:B------:R-:W-:Y:S05]  /*0190*/  BRA `(.L_x_4) ;  /* 0x0000000000107947 */ /* 0x000fea0003800000 */
.L_x_3:
[----:B------:R-:W0:Y:S02]  /*01a0*/  MUFU.RCP R5, R2 ;  /* 0x0000000200057308 */ /* 0x000e240000001000 */
[----:B0-----:R-:W-:-:S04]  /*01b0*/  FFMA R0, R2, R5, -1 ;  /* 0xbf80000002007423 */ /* 0x001fc80000000005 */
[----:B------:R-:W-:-:S04]  /*01c0*/  FADD.FTZ R0, -R0, -RZ ;  /* 0x800000ff00007221 */ /* 0x000fc80000010100 */
[----:B------:R-:W-:-:S07]  /*01d0*/  FFMA R0, R5, R0, R5 ;  /* 0x0000000005007223 */ /* 0x000fce0000000005 */
.L_x_4:
[----:B------:R-:W-:Y:S05]  /*01e0*/  BSYNC.RECONVERGENT B1 ;  /* 0x0000000000017941 */ /* 0x000fea0003800200 */
.L_x_2:
[----:B------:R-:W0:Y:S02]  /*01f0*/  LDC.64 R6, c[0x4][RZ] ;  /* 0x01000000ff067b82 */ /* 0x000e240000000a00 */
[----:B0-----:R-:W2:Y:S04]  /*0200*/  LDG.E R11, desc[UR4][R6.64+0x14] ;  /* 0x00001404060b7981 */ /* 0x001ea8000c1e1900 */
[----:B------:R-:W2:Y:S04]  /*0210*/  LDG.E R8, desc[UR4][R6.64+0x10] ;  /* 0x0000100406087981 */ /* 0x000ea8000c1e1900 */
[----:B------:R-:W3:Y:S04]  /*0220*/  LDG.E R10, desc[UR4][R6.64+0xc] ;  /* 0x00000c04060a7981 */ /* 0x000ee8000c1e1900 */
[----:B------:R-:W4:Y:S04]  /*0230*/  LDG.E R12, desc[UR4][R6.64+0x8] ;  /* 0x00000804060c7981 */ /* 0x000f28000c1e1900 */
[----:B------:R-:W5:Y:S04]  /*0240*/  LDG.E R2, desc[UR4][R6.64+0x18] ;  /* 0x0000180406027981 */ /* 0x000f68000c1e1900 */
[----:B------:R-:W5:Y:S01]  /*0250*/  LDG.E R14, desc[UR4][R6.64+0x4] ;  /* 0x00000404060e7981 */ /* 0x000f62000c1e1900 */
[----:B------:R-:W-:-:S02]  /*0260*/  HFMA2 R5, -RZ, RZ, 0.96630859375, -0.0022525787353515625 ;  /* 0x3bbb989dff057431 */ /* 0x000fc400000001ff */
[----:B------:R-:W-:Y:S01]  /*0270*/  FMUL.D2 R4, R4, -R4 ;  /* 0x8000000404047220 */ /* 0x000fe20000300000 */
[----:B------:R-:W-:-:S03]  /*0280*/  MOV R16, 0x437c0000 ;  /* 0x437c000000107802 */ /* 0x000fc60000000f00 */
[----:B------:R-:W-:-:S04]  /*0290*/  FFMA.SAT R5, R4, R5, 0.5 ;  /* 0x3f00000004057423 */ /* 0x000fc80000002005 */
[----:B------:R-:W-:-:S04]  /*02a0*/  FFMA.RM R5, R5, R16, 12582913 ;  /* 0x4b40000105057423 */ /* 0x000fc80000004010 */
[C---:B------:R-:W-:Y:S01]  /*02b0*/  FADD R9, R5.reuse, -12583039 ;  /* 0xcb40007f05097421 */ /* 0x040fe20000000000 */
[----:B------:R-:W-:-:S03]  /*02c0*/  SHF.L.U32 R5, R5, 0x17, RZ ;  /* 0x0000001705057819 */ /* 0x000fc600000006ff */
[----:B------:R-:W-:-:S04]  /*02d0*/  FFMA R9, R4, 1.4426950216293334961, -R9 ;  /* 0x3fb8aa3b04097823 */ /* 0x000fc80000000809 */
[----:B------:R-:W-:-:S04]  /*02e0*/  FFMA R9, R4, 1.925963033500011079e-08, R9 ;  /* 0x32a5706004097823 */ /* 0x000fc80000000009 */
[----:B------:R-:W0:Y:S02]  /*02f0*/  MUFU.EX2 R4, R9 ;  /* 0x0000000900047308 */ /* 0x000e240000000800 */
[----:B0-----:R-:W-:Y:S01]  /*0300*/  FMUL R5, R5, R4 ;  /* 0x0000000405057220 */ /* 0x001fe20000400000 */
[----:B--2---:R-:W-:-:S04]  /*0310*/  FFMA R11, R11, R0, R8 ;  /* 0x000000000b0b7223 */ /* 0x004fc80000000008 */
[----:B---3--:R-:W-:-:S04]  /*0320*/  FFMA R11, R11, R0, R10 ;  /* 0x000000000b0b7223 */ /* 0x008fc8000000000a */
[----:B----4-:R-:W-:Y:S01]  /*0330*/  FFMA R11, R11, R0, R12 ;  /* 0x000000000b0b7223 */ /* 0x010fe2000000000c */
[----:B-----5:R-:W-:-:S03]  /*0340*/  FMUL R5, R2, R5 ;  /* 0x0000000502057220 */ /* 0x020fc60000400000 */
[-C--:B------:R-:W-:Y:S01]  /*0350*/  FFMA R14, R11, R0.reuse, R14 ;  /* 0x000000000b0e7223 */ /* 0x080fe2000000000e */
[----:B------:R-:W-:-:S04]  /*0360*/  FMUL R5, R5, R0 ;  /* 0x0000000005057220 */ /* 0x000fc80000400000 */
[----:B------:R-:W-:Y:S01]  /*0370*/  FFMA R7, -R5, R14, 1 ;  /* 0x3f80000005077423 */ /* 0x000fe2000000010e */
[----:B------:R-:W-:Y:S06]  /*0380*/  BRA `(.L_x_5) ;  /* 0x0000000000a47947 */ /* 0x000fec0003800000 */
.L_x_1:
[----:B------:R-:W0:Y:S02]  /*0390*/  LDC.64 R6, c[0x4][RZ] ;  /* 0x01000000ff067b82 */ /* 0x000e240000000a00 */
[----:B0-----:R-:W2:Y:S01]  /*03a0*/  LDG.E R7, desc[UR4][R6.64] ;  /* 0x0000000406077981 */ /* 0x001ea2000c1e1900 */
[----:B------:R-:W-:Y:S01]  /*03b0*/  BSSY.RECONVERGENT B1, `(.L_x_6) ;  /* 0x000000d000017945 */ /* 0x000fe20003800200 */
[----:B--2---:R-:W-:-:S05]  /*03c0*/  FFMA R2, -R4, R7, 1 ;  /* 0x3f80000004027423 */ /* 0x004fca0000000107 */
[----:B------:R-:W-:-:S04]  /*03d0*/  IADD3 R0, PT, PT, R2, 0x1800000, RZ ;  /* 0x0180000002007810 */ /* 0x000fc80007ffe0ff */
[----:B------:R-:W-:-:S04]  /*03e0*/  LOP3.LUT R0, R0, 0x7f800000, RZ, 0xc0, !PT ;  /* 0x7f80000000007812 */ /* 0x000fc800078ec0ff */
[----:B------:R-:W-:-:S13]  /*03f0*/  ISETP.GT.U32.AND P0, PT, R0, 0x1ffffff, PT ;  /* 0x01ffffff0000780c */ /* 0x000fda0003f04070 */
[----:B------:R-:W-:Y:S05]  /*0400*/  @P0 BRA `(.L_x_7) ;  /* 0x00000000000c0947 */ /* 0x000fea0003800000 */
[----:B------:R-:W-:-:S07]  /*0410*/  MOV R6, 0x430 ;  /* 0x0000043000067802 */ /* 0x000fce0000000f00 */
[----:B------:R-:W-:Y:S05]  /*0420*/  CALL.REL.NOINC `($__internal_0_$__cuda_sm20_rcp_rn_f32_slowpath) ;  /* 0x0000000000907944 */ /* 0x000fea0003c00000 */
[----:B------:R-:W-:Y:S05]  /*0430*/  BRA `(.L_x_8) ;  /* 0x0000000000107947 */ /* 0x000fea0003800000 */
.L_x_7:
[----:B------:R-:W0:Y:S02]  /*0440*/  MUFU.RCP R5, R2 ;  /* 0x0000000200057308 */ /* 0x000e240000001000 */
[----:B0-----:R-:W-:-:S04]  /*0450*/  FFMA R0, R2, R5, -1 ;  /* 0xbf80000002007423 */ /* 0x001fc80000000005 */
[----:B------:R-:W-:-:S04]  /*0460*/  FADD.FTZ R0, -R0, -RZ ;  /* 0x800000ff00007221 */ /* 0x000fc80000010100 */
[----:B------:R-:W-:-:S07]  /*0470*/  FFMA R0, R5, R0, R5 ;  /* 0x0000000005007223 */ /* 0x000fce0000000005 */
.L_x_8:
[----:B------:R-:W-:Y:S05]  /*0480*/  BSYNC.RECONVERGENT B1 ;  /* 0x0000000000017941 */ /* 0x000fea0003800200 */
.L_x_6:
[----:B------:R-:W0:Y:S02]  /*0490*/  LDC.64 R6, c[0x4][RZ] ;  /* 0x01000000ff067b82 */ /* 0x000e240000000a00 */
[----:B0-----:R-:W2:Y:S04]  /*04a0*/  LDG.E R5, desc[UR4][R6.64+0x14] ;  /* 0x0000140406057981 */ /* 0x001ea8000c1e1900 */
[----:B------:R-:W2:Y:S04]  /*04b0*/  LDG.E R8, desc[UR4][R6.64+0x10] ;  /* 0x0000100406087981 */ /* 0x000ea8000c1e1900 */
[----:B------:R-:W3:Y:S04]  /*04c0*/  LDG.E R10, desc[UR4][R6.64+0xc] ;  /* 0x00000c04060a7981 */ /* 0x000ee8000c1e1900 */
[----:B------:R-:W4:Y:S04]  /*04d0*/  LDG.E R12, desc[UR4][R6.64+0x8] ;  /* 0x00000804060c7981 */ /* 0x000f28000c1e1900 */
[----:B------:R-:W5:Y:S04]  /*04e0*/  LDG.E R2, desc[UR4][R6.64+0x18] ;  /* 0x0000180406027981 */ /* 0x000f68000c1e1900 */
[----:B------:R4:W5:Y:S01]  /*04f0*/  LDG.E R14, desc[UR4][R6.64+0x4] ;  /* 0x00000404060e7981 */ /* 0x000962000c1e1900 */
        /* <DEDUP_REMOVED lines=17> */
[----:B------:R-:W-:-:S07]  /*0610*/  FMUL R7, R5, R14 ;  /* 0x0000000e05077220 */ /* 0x000fce0000400000 */
.L_x_5:
[----:B------:R-:W-:Y:S05]  /*0620*/  BSYNC.RECONVERGENT B0 ;  /* 0x0000000000007941 */ /* 0x000fea0003800200 */
.L_x_0:
[----:B------:R-:W0:Y:S02]  /*0630*/  LDC.64 R4, c[0x0][0x388] ;  /* 0x0000e200ff047b82 */ /* 0x000e240000000a00 */
[----:B0-----:R-:W-:-:S05]  /*0640*/  IMAD.WIDE R2, R3, 0x4, R4 ;  /* 0x0000000403027825 */ /* 0x001fca00078e0204 */
[----:B------:R-:W-:Y:S01]  /*0650*/  STG.E desc[UR4][R2.64], R7 ;  /* 0x0000000702007986 */ /* 0x000fe2000c101904 */
[----:B------:R-:W-:Y:S05]  /*0660*/  EXIT ;  /* 0x000000000000794d */ /* 0x000fea0003800000 */
        .weak           $__internal_0_$__cuda_sm20_rcp_rn_f32_slowpath
        .type           $__internal_0_$__cuda_sm20_rcp_rn_f32_slowpath,@function
        .size           $__internal_0_$__cuda_sm20_rcp_rn_f32_slowpath,(.L_x_72 - $__internal_0_$__cuda_sm20_rcp_rn_f32_slowpath)
$__internal_0_$__cuda_sm20_rcp_rn_f32_slowpath:
[----:B------:R-:W-:Y:S01]  /*0670*/  SHF.L.U32 R0, R2, 0x1, RZ ;  /* 0x0000000102007819 */ /* 0x000fe200000006ff */
[----:B------:R-:W-:Y:S03]  /*0680*/  BSSY.RECONVERGENT B2, `(.L_x_9) ;  /* 0x0000030000027945 */ /* 0x000fe60003800200 */
[----:B------:R-:W-:-:S04]  /*0690*/  SHF.R.U32.HI R9, RZ, 0x18, R0 ;  /* 0x00000018ff097819 */ /* 0x000fc80000011600 */
[----:B------:R-:W-:-:S13]  /*06a0*/  ISETP.NE.U32.AND P0, PT, R9, RZ, PT ;  /* 0x000000ff0900720c */ /* 0x000fda0003f05070 */
[----:B------:R-:W-:Y:S05]  /*06b0*/  @P0 BRA `(.L_x_10) ;  /* 0x0000000000280947 */ /* 0x000fea0003800000 */
[----:B------:R-:W-:-:S04]  /*06c0*/  SHF.L.U32 R0, R2, 0x1, RZ ;  /* 0x0000000102007819 */ /* 0x000fc800000006ff */
[----:B------:R-:W-:-:S13]  /*06d0*/  ISETP.NE.AND P0, PT, R0, RZ, PT ;  /* 0x000000ff0000720c */ /* 0x000fda0003f05270 */
[----:B------:R-:W-:Y:S01]  /*06e0*/  @P0 FFMA R7, R2, 1.84467440737095516160e+19, RZ ;  /* 0x5f80000002070823 */ /* 0x000fe200000000ff */
[----:B------:R-:W-:Y:S08]  /*06f0*/  @!P0 MUFU.RCP R5, R2 ;  /* 0x0000000200058308 */ /* 0x000ff00000001000 */
[----:B------:R-:W0:Y:S02]  /*0700*/  @P0 MUFU.RCP R0, R7 ;  /* 0x0000000700000308 */ /* 0x000e240000001000 */
[----:B0-----:R-:W-:-:S04]  /*0710*/  @P0 FFMA R8, R7, R0, -1 ;  /* 0xbf80000007080423 */ /* 0x001fc80000000000 */
[----:B------:R-:W-:-:S04]  /*0720*/  @P0 FADD.FTZ R9, -R8, -RZ ;  /* 0x800000ff08090221 */ /* 0x000fc80000010100 */
[----:B------:R-:W-:-:S04]  /*0730*/  @P0 FFMA R0, R0, R9, R0 ;  /* 0x0000000900000223 */ /* 0x000fc80000000000 */
[----:B------:R-:W-:Y:S01]  /*0740*/  @P0 FFMA R5, R0, 1.84467440737095516160e+19, RZ ;  /* 0x5f80000000050823 */ /* 0x000fe200000000ff */
[----:B------:R-:W-:Y:S06]  /*0750*/  BRA `(.L_x_11) ;  /* 0x0000000000887947 */ /* 0x000fec0003800000 */
.L_x_10:
[----:B------:R-:W-:-:S04]  /*0760*/  IADD3 R11, PT, PT, R9, -0xfd, RZ ;  /* 0xffffff03090b7810 */ /* 0x000fc80007ffe0ff */
[----:B------:R-:W-:-:S13]  /*0770*/  ISETP.GT.U32.AND P0, PT, R11, 0x1, PT ;  /* 0x000000010b00780c */ /* 0x000fda0003f04070 */
[----:B------:R-:W-:Y:S05]  /*0780*/  @P0 BRA `(.L_x_12) ;  /* 0x0000000000780947 */ /* 0x000fea0003800000 */
[----:B------:R-:W-:Y:S01]  /*0790*/  LOP3.LUT R0, R2, 0x7fffff, RZ, 0xc0, !PT ;  /* 0x007fffff02007812 */ /* 0x000fe200078ec0ff */
[----:B------:R-:W-:-:S03]  /*07a0*/  HFMA2 R10, -RZ, RZ, 0, 1.78813934326171875e-07 ;  /* 0x00000003ff0a7431 */ /* 0x000fc600000001ff */
[----:B------:R-:W-:-:S04]  /*07b0*/  LOP3.LUT R0, R0, 0x3f800000, RZ, 0xfc, !PT ;  /* 0x3f80000000007812 */ /* 0x000fc800078efcff */
[----:B------:R-:W0:Y:S01]  /*07c0*/  MUFU.RCP R5, R0 ;  /* 0x0000000000057308 */ /* 0x000e220000001000 */
[----:B------:R-:W-:Y:S01]  /*07d0*/  SHF.L.U32 R10, R10, R11, RZ ;  /* 0x0000000b0a0a7219 */ /* 0x000fe200000006ff */
[----:B0-----:R-:W-:-:S04]  /*07e0*/  FFMA R7, R0, R5, -1 ;  /* 0xbf80000000077423 */ /* 0x001fc80000000005 */
[----:B------:R-:W-:-:S04]  /*07f0*/  FADD.FTZ R8, -R7, -RZ ;  /* 0x800000ff07087221 */ /* 0x000fc80000010100 */
[CCC-:B------:R-:W-:Y:S01]  /*0800*/  FFMA.RM R7, R5.reuse, R8.reuse, R5.reuse ;  /* 0x0000000805077223 */ /* 0x1c0fe20000004005 */
[----:B------:R-:W-:-:S04]  /*0810*/  FFMA.RP R8, R5, R8, R5 ;  /* 0x0000000805087223 */ /* 0x000fc80000008005 */
[C---:B------:R-:W-:Y:S02]  /*0820*/  LOP3.LUT R5, R7.reuse, 0x7fffff, RZ, 0xc0, !PT ;  /* 0x007fffff07057812 */ /* 0x040fe400078ec0ff */
[----:B------:R-:W-:Y:S02]  /*0830*/  FSETP.NEU.FTZ.AND P0, PT, R7, R8, PT ;  /* 0x000000080700720b */ /* 0x000fe40003f1d000 */
[----:B------:R-:W-:Y:S02]  /*0840*/  LOP3.LUT R5, R5, 0x800000, RZ, 0xfc, !PT ;  /* 0x0080000005057812 */ /* 0x000fe400078efcff */
[----:B------:R-:W-:Y:S02]  /*0850*/  SEL R7, RZ, 0xffffffff, !P0 ;  /* 0xffffffffff077807 */ /* 0x000fe40004000000 */
[----:B------:R-:W-:Y:S02]  /*0860*/  LOP3.LUT R10, R10, R5, RZ, 0xc0, !PT ;  /* 0x000000050a0a7212 */ /* 0x000fe400078ec0ff */
[----:B------:R-:W-:-:S02]  /*0870*/  IADD3 R0, PT, PT, -R7, RZ, RZ ;  /* 0x000000ff07007210 */ /* 0x000fc40007ffe1ff */
[-C--:B------:R-:W-:Y:S02]  /*0880*/  SHF.R.U32.HI R10, RZ, R11.reuse, R10 ;  /* 0x0000000bff0a7219 */ /* 0x080fe4000001160a */
[----:B------:R-:W-:Y:S02]  /*0890*/  LOP3.LUT P1, RZ, R0, R11, R5, 0xf8, !PT ;  /* 0x0000000b00ff7212 */ /* 0x000fe4000782f805 */
[C---:B------:R-:W-:Y:S02]  /*08a0*/  LOP3.LUT P0, RZ, R10.reuse, 0x1, RZ, 0xc0, !PT ;  /* 0x000000010aff7812 */ /* 0x040fe4000780c0ff */
[----:B------:R-:W-:-:S04]  /*08b0*/  LOP3.LUT P2, RZ, R10, 0x2, RZ, 0xc0, !PT ;  /* 0x000000020aff7812 */ /* 0x000fc8000784c0ff */
[----:B------:R-:W-:Y:S02]  /*08c0*/  PLOP3.LUT P0, PT, P0, P1, P2, 0xe0, 0x0 ;  /* 0x000000000000781c */ /* 0x000fe40000703c20 */
[----:B------:R-:W-:Y:S02]  /*08d0*/  LOP3.LUT P1, RZ, R2, 0x7fffff, RZ, 0xc0, !PT ;  /* 0x007fffff02ff7812 */ /* 0x000fe4000782c0ff */
[----:B------:R-:W-:-:S04]  /*08e0*/  SEL R0, RZ, 0x1, !P0 ;  /* 0x00000001ff007807 */ /* 0x000fc80004000000 */
[----:B------:R-:W-:-:S04]  /*08f0*/  IADD3 R0, PT, PT, -R0, RZ, RZ ;  /* 0x000000ff00007210 */ /* 0x000fc80007ffe1ff */
[----:B------:R-:W-:Y:S02]  /*0900*/  ISETP.GE.AND P0, PT, R0, RZ, PT ;  /* 0x000000ff0000720c */ /* 0x000fe40003f06270 */
[----:B------:R-:W-:-:S04]  /*0910*/  IADD3 R0, PT, PT, R9, -0xfc, RZ ;  /* 0xffffff0409007810 */ /* 0x000fc80007ffe0ff */
[----:B------:R-:W-:-:S07]  /*0920*/  SHF.R.U32.HI R5, RZ, R0, R5 ;  /* 0x00000000ff057219 */ /* 0x000fce0000011605 */
[----:B------:R-:W-:-:S04]  /*0930*/  @!P0 IADD3 R5, PT, PT, R5, 0x1, RZ ;  /* 0x0000000105058810 */ /* 0x000fc80007ffe0ff */
[----:B------:R-:W-:-:S04]  /*0940*/  @!P1 SHF.L.U32 R5, R5, 0x1, RZ ;  /* 0x0000000105059819 */ /* 0x000fc800000006ff */
[----:B------:R-:W-:Y:S01]  /*0950*/  LOP3.LUT R5, R5, 0x80000000, R2, 0xf8, !PT ;  /* 0x8000000005057812 */ /* 0x000fe200078ef802 */
[----:B------:R-:W-:Y:S06]  /*0960*/  BRA `(.L_x_11) ;  /* 0x0000000000047947 */ /* 0x000fec0003800000 */
.L_x_12:
[----:B------:R0:W1:Y:S02]  /*0970*/  MUFU.RCP R5, R2 ;  /* 0x0000000200057308 */ /* 0x0000640000001000 */
.L_x_11:
[----:B------:R-:W-:Y:S05]  /*0980*/  BSYNC.RECONVERGENT B2 ;  /* 0x0000000000027941 */ /* 0x000fea0003800200 */
.L_x_9:
[----:B------:R-:W-:Y:S01]  /*0990*/  HFMA2 R7, -RZ, RZ, 0, 0 ;  /* 0x00000000ff077431 */ /* 0x000fe200000001ff */
[----:B-1----:R-:W-:-:S03]  /*09a0*/  MOV R0, R5 ;  /* 0x0000000500007202 */ /* 0x002fc60000000f00 */
[----:B0-----:R-:W-:Y:S05]  /*09b0*/  RET.REL.NODEC R6 `(_Z10NP_global2PfS_i) ;  /* 0xfffffff406907950 */ /* 0x001fea0003c3ffff */
.L_x_13:
[----:B------:R-:W-:-:S00]  /*09c0*/  BRA `(.L_x_13) ;  /* 0xfffffffc00fc7947 */ /* 0x000fc0000383ffff */
[----:B------:R-:W-:-:S00]  /*09d0*/  NOP ;  /* 0x0000000000007918 */ /* 0x000fc00000000000 */
        /* <DEDUP_REMOVED lines=10> */
.L_x_72:


//--------------------- .text._Z9NP_sharedPfS_i   --------------------------
	.section	.text._Z9NP_sharedPfS_i,"ax",@progbits
	.align	128
        .global         _Z9NP_sharedPfS_i
        .type           _Z9NP_sharedPfS_i,@function
        .size           _Z9NP_sharedPfS_i,(.L_x_73 - _Z9NP_sharedPfS_i)
        .other          _Z9NP_sharedPfS_i,@"STO_CUDA_ENTRY STV_DEFAULT"
_Z9NP_sharedPfS_i:
.text._Z9NP_sharedPfS_i:
[----:B------:R-:W-:Y:S01]  /*0000*/  LDC R1, c[0x0][0x37c] ;  /* 0x0000df00ff017b82 */ /* 0x000fe20000000800 */
[----:B------:R-:W0:Y:S01]  /*0010*/  S2R R3, SR_CTAID.X ;  /* 0x0000000000037919 */ /* 0x000e220000002500 */
[----:B------:R-:W0:Y:S01]  /*0020*/  LDCU UR4, c[0x0][0x360] ;  /* 0x00006c00ff0477ac */ /* 0x000e220008000800 */
[----:B------:R-:W-:Y:S01]  /*0030*/  BSSY.RECONVERGENT B0, `(.L_x_14) ;  /* 0x000000e000007945 */ /* 0x000fe20003800200 */
[----:B------:R-:W0:Y:S01]  /*0040*/  S2R R0, SR_TID.X ;  /* 0x0000000000007919 */ /* 0x000e220000002100 */
[----:B------:R-:W1:Y:S01]  /*0050*/  LDCU.64 UR6, c[0x0][0x358] ;  /* 0x00006b00ff0677ac */ /* 0x000e620008000a00 */
[----:B0-----:R-:W-:-:S05]  /*0060*/  IMAD R3, R3, UR4, R0 ;  /* 0x0000000403037c24 */ /* 0x001fca000f8e0200 */
[----:B------:R-:W-:-:S13]  /*0070*/  ISETP.GT.AND P0, PT, R3, 0x6, PT ;  /* 0x000000060300780c */ /* 0x000fda0003f04270 */
[----:B-1----:R-:W-:Y:S05]  /*0080*/  @P0 BRA `(.L_x_15) ;  /* 0x0000000000200947 */ /* 0x002fea0003800000 */
[----:B------:R-:W0:Y:S02]  /*0090*/  LDC.64 R4, c[0x4][RZ] ;  /* 0x01000000ff047b82 */ /* 0x000e240000000a00 */
[----:B0-----:R-:W-:-:S06]  /*00a0*/  IMAD.WIDE R4, R3, 0x4, R4 ;  /* 0x0000000403047825 */ /* 0x001fcc00078e0204 */
[----:B------:R-:W2:Y:S01]  /*00b0*/  LDG.E R4, desc[UR6][R4.64] ;  /* 0x0000000604047981 */ /* 0x000ea2000c1e1900 */
[----:B------:R-:W0:Y:S01]  /*00c0*/  S2UR UR5, SR_CgaCtaId ;  /* 0x00000000000579c3 */ /* 0x000e220000008800 */
[----:B------:R-:W-:Y:S02]  /*00d0*/  UMOV UR4, 0x400 ;  /* 0x0000040000047882 */ /* 0x000fe40000000000 */
[----:B0-----:R-:W-:-:S06]  /*00e0*/  ULEA UR4, UR5, UR4, 0x18 ;  /* 0x0000000405047291 */ /* 0x001fcc000f8ec0ff */
[----:B------:R-:W-:-:S05]  /*00f0*/  LEA R7, R3, UR4, 0x2 ;  /* 0x0000000403077c11 */ /* 0x000fca000f8e10ff */
[----:B--2---:R0:W-:Y:S02]  /*0100*/  STS [R7], R4 ;  /* 0x0000000407007388 */ /* 0x0041e40000000800 */
.L_x_15:
[----:B------:R-:W-:Y:S05]  /*0110*/  BSYNC.RECONVERGENT B0 ;  /* 0x0000000000007941 */ /* 0x000fea0003800200 */
.L_x_14:
[----:B------:R-:W1:Y:S01]  /*0120*/  LDCU UR4, c[0x0][0x390] ;  /* 0x00007200ff0477ac */ /* 0x000e620008000800 */
[----:B------:R-:W-:Y:S01]  /*0130*/  BAR.SYNC.DEFER_BLOCKING 0x0 ;  /* 0x0000000000007b1d */ /* 0x000fe20000010000 */
[----:B-1----:R-:W-:-:S13]  /*0140*/  ISETP.GE.AND P0, PT, R3, UR4, PT ;  /* 0x0000000403007c0c */ /* 0x002fda000bf06270 */
[----:B------:R-:W-:Y:S05]  /*0150*/  @P0 EXIT ;  /* 0x000000000000094d */ /* 0x000fea0003800000 */
[----:B0-----:R-:W0:Y:S02]  /*0160*/  LDC.64 R4, c[0x0][0x380] ;  /* 0x0000e000ff047b82 */ /* 0x001e240000000a00 */
[----:B0-----:R-:W-:-:S06]  /*0170*/  IMAD.WIDE R4, R3, 0x4, R4 ;  /* 0x0000000403047825 */ /* 0x001fcc00078e0204 */
[----:B------:R-:W2:Y:S01]  /*0180*/  LDG.E R4, desc[UR6][R4.64] ;  /* 0x0000000604047981 */ /* 0x000ea2000c1e1900 */
[----:B------:R-:W-:Y:S01]  /*0190*/  BSSY.RECONVERGENT B0, `(.L_x_16) ;  /* 0x0000056000007945 */ /* 0x000fe20003800200 */
[----:B--2---:R-:W-:-:S13]  /*01a0*/  FSETP.GE.AND P0, PT, R4, RZ, PT ;  /* 0x000000ff0400720b */ /* 0x004fda0003f06000 */
[----:B------:R-:W-:Y:S05]  /*01b0*/  @!P0 BRA `(.L_x_17) ;  /* 0x0000000000a88947 */ /* 0x000fea0003800000 */
[----:B------:R-:W0:Y:S01]  /*01c0*/  S2UR UR5, SR_CgaCtaId ;  /* 0x00000000000579c3 */ /* 0x000e220000008800 */
[----:B------:R-:W-:Y:S01]  /*01d0*/  UMOV UR4, 0x400 ;  /* 0x0000040000047882 */ /* 0x000fe20000000000 */
[----:B------:R-:W-:Y:S01]  /*01e0*/  BSSY.RECONVERGENT B1, `(.L_x_18) ;  /* 0x000000f000017945 */ /* 0x000fe20003800200 */
[----:B0-----:R-:W-:-:S09]  /*01f0*/  ULEA UR4, UR5, UR4, 0x18 ;  /* 0x0000000405047291 */ /* 0x001fd2000f8ec0ff */
[----:B------:R-:W0:Y:S02]  /*0200*/  LDS R5, [UR4] ;  /* 0x00000004ff057984 */ /* 0x000e240008000800 */
[----:B0-----:R-:W-:-:S05]  /*0210*/  FFMA R2, R4, R5, 1 ;  /* 0x3f80000004027423 */ /* 0x001fca0000000005 */
[----:B------:R-:W-:-:S04]  /*0220*/  IADD3 R0, PT, PT, R2, 0x1800000, RZ ;  /* 0x0180000002007810 */ /* 0x000fc80007ffe0ff */
[----:B------:R-:W-:-:S04]  /*0230*/  LOP3.LUT R0, R0, 0x7f800000, RZ, 0xc0, !PT ;  /* 0x7f80000000007812 */ /* 0x000fc800078ec0ff */
[----:B------:R-:W-:-:S13]  /*0240*/  ISETP.GT.U32.AND P0, PT, R0, 0x1ffffff, PT ;  /* 0x01ffffff0000780c */ /* 0x000fda0003f04070 */
[----:B------:R-:W-:Y:S05]  /*0250*/  @P0 BRA `(.L_x_19) ;  /* 0x00000000000c0947 */ /* 0x000fea0003800000 */
[----:B------:R-:W-:-:S07]  /*0260*/  MOV R6, 0x280 ;  /* 0x0000028000067802 */ /* 0x000fce0000000f00 */
[----:B------:R-:W-:Y:S05]  /*0270*/  CALL.REL.NOINC `($__internal_1_$__cuda_sm20_rcp_rn_f32_slowpath) ;  /* 0x0000000400307944 */ /* 0x000fea0003c00000 */
[----:B------:R-:W-:Y:S05]  /*0280*/  BRA `(.L_x_20) ;  /* 0x0000000000107947 */ /* 0x000fea0003800000 */
.L_x_19:
[----:B------:R-:W0:Y:S02]  /*0290*/  MUFU.RCP R5, R2 ;  /* 0x0000000200057308 */ /* 0x000e240000001000 */
[----:B0-----:R-:W-:-:S04]  /*02a0*/  FFMA R0, R2, R5, -1 ;  /* 0xbf80000002007423 */ /* 0x001fc80000000005 */
[----:B------:R-:W-:-:S04]  /*02b0*/  FADD.FTZ R0, -R0, -RZ ;  /* 0x800000ff00007221 */ /* 0x000fc80000010100 */
[----:B------:R-:W-:-:S07]  /*02c0*/  FFMA R5, R5, R0, R5 ;  /* 0x0000000005057223 */ /* 0x000fce0000000005 */
.L_x_20:
[----:B------:R-:W-:Y:S05]  /*02d0*/  BSYNC.RECONVERGENT B1 ;  /* 0x0000000000017941 */ /* 0x000fea0003800200 */
.L_x_18:
[----:B------:R-:W0:Y:S01]  /*02e0*/  S2UR UR5, SR_CgaCtaId ;  /* 0x00000000000579c3 */ /* 0x000e220000008800 */
[----:B------:R-:W-:Y:S01]  /*02f0*/  UMOV UR4, 0x400 ;  /* 0x0000040000047882 */ /* 0x000fe20000000000 */
[----:B------:R-:W-:Y:S02]  /*0300*/  HFMA2 R7, -RZ, RZ, 0.96630859375, -0.0022525787353515625 ;  /* 0x3bbb989dff077431 */ /* 0x000fe400000001ff */
[----:B------:R-:W-:Y:S01]  /*0310*/  FMUL.D2 R4, R4, -R4 ;  /* 0x8000000404047220 */ /* 0x000fe20000300000 */
[----:B------:R-:W-:-:S03]  /*0320*/  MOV R17, 0x437c0000 ;  /* 0x437c000000117802 */ /* 0x000fc60000000f00 */
[----:B------:R-:W-:-:S04]  /*0330*/  FFMA.SAT R0, R4, R7, 0.5 ;  /* 0x3f00000004007423 */ /* 0x000fc80000002007 */
[----:B------:R-:W-:-:S04]  /*0340*/  FFMA.RM R0, R0, R17, 12582913 ;  /* 0x4b40000100007423 */ /* 0x000fc80000004011 */
[C---:B------:R-:W-:Y:S01]  /*0350*/  FADD R7, R0.reuse, -12583039 ;  /* 0xcb40007f00077421 */ /* 0x040fe20000000000 */
[----:B------:R-:W-:Y:S01]  /*0360*/  SHF.L.U32 R0, R0, 0x17, RZ ;  /* 0x0000001700007819 */ /* 0x000fe200000006ff */
[----:B0-----:R-:W-:Y:S02]  /*0370*/  ULEA UR4, UR5, UR4, 0x18 ;  /* 0x0000000405047291 */ /* 0x001fe4000f8ec0ff */
[----:B------:R-:W-:-:S04]  /*0380*/  FFMA R7, R4, 1.4426950216293334961, -R7 ;  /* 0x3fb8aa3b04077823 */ /* 0x000fc80000000807 */
[----:B------:R-:W-:-:S03]  /*0390*/  FFMA R7, R4, 1.925963033500011079e-08, R7 ;  /* 0x32a5706004077823 */ /* 0x000fc60000000007 */
[----:B------:R-:W0:Y:S03]  /*03a0*/  LDS.128 R12, [UR4+0x10] ;  /* 0x00001004ff0c7984 */ /* 0x000e260008000c00 */
[----:B------:R-:W1:Y:S01]  /*03b0*/  MUFU.EX2 R7, R7 ;  /* 0x0000000700077308 */ /* 0x000e620000000800 */
[----:B------:R-:W2:Y:S01]  /*03c0*/  LDS.128 R8, [UR4] ;  /* 0x00000004ff087984 */ /* 0x000ea20008000c00 */
[----:B0-----:R-:W-:-:S04]  /*03d0*/  FFMA R12, R5, R13, R12 ;  /* 0x0000000d050c7223 */ /* 0x001fc8000000000c */
[----:B--2---:R-:W-:Y:S01]  /*03e0*/  FFMA R13, R12, R5, R11 ;  /* 0x000000050c0d7223 */ /* 0x004fe2000000000b */
[----:B-1----:R-:W-:-:S03]  /*03f0*/  FMUL R11, R0, R7 ;  /* 0x00000007000b7220 */ /* 0x002fc60000400000 */
[----:B------:R-:W-:Y:S01]  /*0400*/  FFMA R10, R13, R5, R10 ;  /* 0x000000050d0a7223 */ /* 0x000fe2000000000a */
[----:B------:R-:W-:-:S03]  /*0410*/  FMUL R14, R14, R11 ;  /* 0x0000000b0e0e7220 */ /* 0x000fc60000400000 */
[-C--:B------:R-:W-:Y:S01]  /*0420*/  FFMA R9, R10, R5.reuse, R9 ;  /* 0x000000050a097223 */ /* 0x080fe20000000009 */
[----:B------:R-:W-:-:S04]  /*0430*/  FMUL R14, R14, R5 ;  /* 0x000000050e0e7220 */ /* 0x000fc80000400000 */
[----:B------:R-:W-:Y:S01]  /*0440*/  FFMA R9, -R14, R9, 1 ;  /* 0x3f8000000e097423 */ /* 0x000fe20000000109 */
[----:B------:R-:W-:Y:S06]  /*0450*/  BRA `(.L_x_21) ;  /* 0x0000000000a47947 */ /* 0x000fec0003800000 */
.L_x_17:
[----:B------:R-:W0:Y:S01]  /*0460*/  S2UR UR5, SR_CgaCtaId ;  /* 0x00000000000579c3 */ /* 0x000e220000008800 */
[----:B------:R-:W-:Y:S01]  /*0470*/  UMOV UR4, 0x400 ;  /* 0x0000040000047882 */ /* 0x000fe20000000000 */
[----:B------:R-:W-:Y:S01]  /*0480*/  BSSY.RECONVERGENT B1, `(.L_x_22) ;  /* 0x000000f000017945 */ /* 0x000fe20003800200 */
[----:B0-----:R-:W-:-:S09]  /*0490*/  ULEA UR4, UR5, UR4, 0x18 ;  /* 0x0000000405047291 */ /* 0x001fd2000f8ec0ff */
[----:B------:R-:W0:Y:S02]  /*04a0*/  LDS R5, [UR4] ;  /* 0x00000004ff057984 */ /* 0x000e240008000800 */
[----:B0-----:R-:W-:-:S05]  /*04b0*/  FFMA R2, -R4, R5, 1 ;  /* 0x3f80000004027423 */ /* 0x001fca0000000105 */
[----:B------:R-:W-:-:S04]  /*04c0*/  IADD3 R0, PT, PT, R2, 0x1800000, RZ ;  /* 0x0180000002007810 */ /* 0x000fc80007ffe0ff */
[----:B------:R-:W-:-:S04]  /*04d0*/  LOP3.LUT R0, R0, 0x7f800000, RZ, 0xc0, !PT ;  /* 0x7f80000000007812 */ /* 0x000fc800078ec0ff */
[----:B------:R-:W-:-:S13]  /*04e0*/  ISETP.GT.U32.AND P0, PT, R0, 0x1ffffff, PT ;  /* 0x01ffffff0000780c */ /* 0x000fda0003f04070 */
[----:B------:R-:W-:Y:S05]  /*04f0*/  @P0 BRA `(.L_x_23) ;  /* 0x00000000000c0947 */ /* 0x000fea0003800000 */
[----:B------:R-:W-:-:S07]  /*0500*/  MOV R6, 0x520 ;  /* 0x0000052000067802 */ /* 0x000fce0000000f00 */
[----:B------:R-:W-:Y:S05]  /*0510*/  CALL.REL.NOINC `($__internal_1_$__cuda_sm20_rcp_rn_f32_slowpath) ;  /* 0x0000000000887944 */ /* 0x000fea0003c00000 */
[----:B------:R-:W-:Y:S05]  /*0520*/  BRA `(.L_x_24) ;  /* 0x0000000000107947 */ /* 0x000fea0003800000 */
.L_x_23:
[----:B------:R-:W0:Y:S02]  /*0530*/  MUFU.RCP R5, R2 ;  /* 0x0000000200057308 */ /* 0x000e240000001000 */
[----:B0-----:R-:W-:-:S04]  /*0540*/  FFMA R0, R2, R5, -1 ;  /* 0xbf80000002007423 */ /* 0x001fc80000000005 */
[----:B------:R-:W-:-:S04]  /*0550*/  FADD.FTZ R0, -R0, -RZ ;  /* 0x800000ff00007221 */ /* 0x000fc80000010100 */
[----:B------:R-:W-:-:S07]  /*0560*/  FFMA R5, R5, R0, R5 ;  /* 0x0000000005057223 */ /* 0x000fce0000000005 */
.L_x_24:
[----:B------:R-:W-:Y:S05]  /*0570*/  BSYNC.RECONVERGENT B1 ;  /* 0x0000000000017941 */ /* 0x000fea0003800200 */
.L_x_22:
        /* <DEDUP_REMOVED lines=15> */
[----:B0-----:R-:W-:Y:S01]  /*0670*/  FFMA R12, R5, R13, R12 ;  /* 0x0000000d050c7223 */ /* 0x001fe2000000000c */
[----:B-1----:R-:W-:-:S03]  /*0680*/  FMUL R13, R0, R7 ;  /* 0x00000007000d7220 */ /* 0x002fc60000400000 */
[----:B--2---:R-:W-:Y:S01]  /*0690*/  FFMA R11, R12, R5, R11 ;  /* 0x000000050c0b7223 */ /* 0x004fe2000000000b */
[----:B------:R-:W-:-:S03]  /*06a0*/  FMUL R14, R13, R14 ;  /* 0x0000000e0d0e7220 */ /* 0x000fc60000400000 */
[-C--:B------:R-:W-:Y:S01]  /*06b0*/  FFMA R10, R11, R5.reuse, R10 ;  /* 0x000000050b0a7223 */ /* 0x080fe2000000000a */
[----:B------:R-:W-:-:S03]  /*06c0*/  FMUL R14, R14, R5 ;  /* 0x000000050e0e7220 */ /* 0x000fc60000400000 */
[----:B------:R-:W-:-:S04]  /*06d0*/  FFMA R9, R10, R5, R9 ;  /* 0x000000050a097223 */ /* 0x000fc80000000009 */
[----:B------:R-:W-:-:S07]  /*06e0*/  FMUL R9, R14, R9 ;  /* 0x000000090e097220 */ /* 0x000fce0000400000 */
.L_x_21:
[----:B------:R-:W-:Y:S05]  /*06f0*/  BSYNC.RECONVERGENT B0 ;  /* 0x0000000000007941 */ /* 0x000fea0003800200 */
.L_x_16:
[----:B------:R-:W0:Y:S02]  /*0700*/  LDC.64 R4, c[0x0][0x388] ;  /* 0x0000e200ff047b82 */ /* 0x000e240000000a00 */
[----:B0-----:R-:W-:-:S05]  /*0710*/  IMAD.WIDE R2, R3, 0x4, R4 ;  /* 0x0000000403027825 */ /* 0x001fca00078e0204 */
[----:B------:R-:W-:Y:S01]  /*0720*/  STG.E desc[UR6][R2.64], R9 ;  /* 0x0000000902007986 */ /* 0x000fe2000c101906 */
[----:B------:R-:W-:Y:S05]  /*0730*/  EXIT ;  /* 0x000000000000794d */ /* 0x000fea0003800000 */
        .weak           $__internal_1_$__cuda_sm20_rcp_rn_f32_slowpath
        .type           $__internal_1_$__cuda_sm20_rcp_rn_f32_slowpath,@function
        .size           $__internal_1_$__cuda_sm20_rcp_rn_f32_slowpath,(.L_x_73 - $__internal_1_$__cuda_sm20_rcp_rn_f32_slowpath)
$__internal_1_$__cuda_sm20_rcp_rn_f32_slowpath:
        /* <DEDUP_REMOVED lines=15> */
.L_x_26:
        /* <DEDUP_REMOVED lines=33> */
.L_x_28:
[----:B------:R0:W1:Y:S02]  /*0a40*/  MUFU.RCP R5, R2 ;  /* 0x0000000200057308 */ /* 0x0000640000001000 */
.L_x_27:
[----:B------:R-:W-:Y:S05]  /*0a50*/  BSYNC.RECONVERGENT B2 ;  /* 0x0000000000027941 */ /* 0x000fea0003800200 */
.L_x_25:
[----:B------:R-:W-:-:S04]  /*0a60*/  MOV R7, 0x0 ;  /* 0x0000000000077802 */ /* 0x000fc80000000f00 */
[----:B01----:R-:W-:Y:S05]  /*0a70*/  RET.REL.NODEC R6 `(_Z9NP_sharedPfS_i) ;  /* 0xfffffff406607950 */ /* 0x003fea0003c3ffff */
.L_x_29:
        /* <DEDUP_REMOVED lines=16> */
.L_x_73:


//--------------------- .text._Z11NP_constantPfS_i --------------------------
	.section	.text._Z11NP_constantPfS_i,"ax",@progbits
	.align	128
        .global         _Z11NP_constantPfS_i
        .type           _Z11NP_constantPfS_i,@function
        .size           _Z11NP_constantPfS_i,(.L_x_74 - _Z11NP_constantPfS_i)
        .other          _Z11NP_constantPfS_i,@"STO_CUDA_ENTRY STV_DEFAULT"
_Z11NP_constantPfS_i:
.text._Z11NP_constantPfS_i:
        /* <DEDUP_REMOVED lines=11> */
[----:B-1----:R-:W2:Y:S01]  /*00b0*/  LDG.E R4, desc[UR4][R4.64] ;  /* 0x0000000404047981 */ /* 0x002ea2000c1e1900 */
[----:B------:R-:W-:Y:S01]  /*00c0*/  BSSY.RECONVERGENT B0, `(.L_x_30) ;  /* 0x000004e000007945 */ /* 0x000fe20003800200 */
[----:B--2---:R-:W-:-:S13]  /*00d0*/  FSETP.GE.AND P0, PT, R4, RZ, PT ;  /* 0x000000ff0400720b */ /* 0x004fda0003f06000 */
[----:B------:R-:W-:Y:S05]  /*00e0*/  @!P0 BRA `(.L_x_31) ;  /* 0x0000000000988947 */ /* 0x000fea0003800000 */
[----:B------:R-:W0:Y:S01]  /*00f0*/  LDC R5, c[0x3][RZ] ;  /* 0x00c00000ff057b82 */ /* 0x000e220000000800 */
[----:B------:R-:W-:Y:S01]  /*0100*/  BSSY.RECONVERGENT B1, `(.L_x_32) ;  /* 0x000000d000017945 */ /* 0x000fe20003800200 */
[----:B0-----:R-:W-:-:S05]  /*0110*/  FFMA R2, R4, R5, 1 ;  /* 0x3f80000004027423 */ /* 0x001fca0000000005 */
[----:B------:R-:W-:-:S04]  /*0120*/  IADD3 R0, PT, PT, R2, 0x1800000, RZ ;  /* 0x0180000002007810 */ /* 0x000fc80007ffe0ff */
[----:B------:R-:W-:-:S04]  /*0130*/  LOP3.LUT R0, R0, 0x7f800000, RZ, 0xc0, !PT ;  /* 0x7f80000000007812 */ /* 0x000fc800078ec0ff */
[----:B------:R-:W-:-:S13]  /*0140*/  ISETP.GT.U32.AND P0, PT, R0, 0x1ffffff, PT ;  /* 0x01ffffff0000780c */ /* 0x000fda0003f04070 */
[----:B------:R-:W-:Y:S05]  /*0150*/  @P0 BRA `(.L_x_33) ;  /* 0x00000000000c0947 */ /* 0x000fea0003800000 */
[----:B------:R-:W-:-:S07]  /*0160*/  MOV R6, 0x180 ;  /* 0x0000018000067802 */ /* 0x000fce0000000f00 */
[----:B------:R-:W-:Y:S05]  /*0170*/  CALL.REL.NOINC `($__internal_2_$__cuda_sm20_rcp_rn_f32_slowpath) ;  /* 0x00000004001c7944 */ /* 0x000fea0003c00000 */
[----:B------:R-:W-:Y:S05]  /*0180*/  BRA `(.L_x_34) ;  /* 0x0000000000107947 */ /* 0x000fea0003800000 */
.L_x_33:
[----:B------:R-:W0:Y:S02]  /*0190*/  MUFU.RCP R5, R2 ;  /* 0x0000000200057308 */ /* 0x000e240000001000 */
[----:B0-----:R-:W-:-:S04]  /*01a0*/  FFMA R0, R2, R5, -1 ;  /* 0xbf80000002007423 */ /* 0x001fc80000000005 */
[----:B------:R-:W-:-:S04]  /*01b0*/  FADD.FTZ R0, -R0, -RZ ;  /* 0x800000ff00007221 */ /* 0x000fc80000010100 */
[----:B------:R-:W-:-:S07]  /*01c0*/  FFMA R5, R5, R0, R5 ;  /* 0x0000000005057223 */ /* 0x000fce0000000005 */
.L_x_34:
[----:B------:R-:W-:Y:S05]  /*01d0*/  BSYNC.RECONVERGENT B1 ;  /* 0x0000000000017941 */ /* 0x000fea0003800200 */
.L_x_32:
[----:B------:R-:W-:Y:S02]  /*01e0*/  HFMA2 R7, -RZ, RZ, 0.96630859375, -0.0022525787353515625 ;  /* 0x3bbb989dff077431 */ /* 0x000fe400000001ff */
[----:B------:R-:W-:Y:S01]  /*01f0*/  FMUL.D2 R4, R4, -R4 ;  /* 0x8000000404047220 */ /* 0x000fe20000300000 */
[----:B------:R-:W-:Y:S01]  /*0200*/  MOV R9, 0x437c0000 ;  /* 0x437c000000097802 */ /* 0x000fe20000000f00 */
[----:B------:R-:W0:Y:S01]  /*0210*/  LDCU.64 UR8, c[0x3][0x8] ;  /* 0x00c00100ff0877ac */ /* 0x000e220008000a00 */
[----:B------:R-:W1:Y:S01]  /*0220*/  LDCU UR6, c[0x3][0x18] ;  /* 0x00c00300ff0677ac */ /* 0x000e620008000800 */
[----:B------:R-:W-:Y:S01]  /*0230*/  FFMA.SAT R0, R4, R7, 0.5 ;  /* 0x3f00000004007423 */ /* 0x000fe20000002007 */
[----:B------:R-:W2:Y:S03]  /*0240*/  LDCU UR7, c[0x3][0x4] ;  /* 0x00c00080ff0777ac */ /* 0x000ea60008000800 */
[----:B------:R-:W-:-:S02]  /*0250*/  FFMA.RM R0, R0, R9, 12582913 ;  /* 0x4b40000100007423 */ /* 0x000fc40000004009 */
[----:B------:R-:W3:Y:S02]  /*0260*/  LDC.64 R8, c[0x3][0x10] ;  /* 0x00c00400ff087b82 */ /* 0x000ee40000000a00 */
[C---:B------:R-:W-:Y:S01]  /*0270*/  FADD R7, R0.reuse, -12583039 ;  /* 0xcb40007f00077421 */ /* 0x040fe20000000000 */
[----:B------:R-:W-:-:S03]  /*0280*/  SHF.L.U32 R0, R0, 0x17, RZ ;  /* 0x0000001700007819 */ /* 0x000fc600000006ff */
[----:B------:R-:W-:-:S04]  /*0290*/  FFMA R7, R4, 1.4426950216293334961, -R7 ;  /* 0x3fb8aa3b04077823 */ /* 0x000fc80000000807 */
[----:B------:R-:W-:-:S06]  /*02a0*/  FFMA R7, R4, 1.925963033500011079e-08, R7 ;  /* 0x32a5706004077823 */ /* 0x000fcc0000000007 */
[----:B------:R-:W4:Y:S01]  /*02b0*/  MUFU.EX2 R7, R7 ;  /* 0x0000000700077308 */ /* 0x000f220000000800 */
[----:B---3--:R-:W-:-:S04]  /*02c0*/  FFMA R2, R5, R9, R8 ;  /* 0x0000000905027223 */ /* 0x008fc80000000008 */
[----:B0-----:R-:W-:-:S04]  /*02d0*/  FFMA R2, R2, R5, UR9 ;  /* 0x0000000902027e23 */ /* 0x001fc80008000005 */
[----:B------:R-:W-:Y:S01]  /*02e0*/  FFMA R2, R2, R5, UR8 ;  /* 0x0000000802027e23 */ /* 0x000fe20008000005 */
[----:B----4-:R-:W-:-:S03]  /*02f0*/  FMUL R0, R0, R7 ;  /* 0x0000000700007220 */ /* 0x010fc60000400000 */
[----:B--2---:R-:W-:Y:S01]  /*0300*/  FFMA R9, R2, R5, UR7 ;  /* 0x0000000702097e23 */ /* 0x004fe20008000005 */
[----:B-1----:R-:W-:-:S04]  /*0310*/  FMUL R0, R0, UR6 ;  /* 0x0000000600007c20 */ /* 0x002fc80008400000 */
[----:B------:R-:W-:-:S04]  /*0320*/  FMUL R0, R0, R5 ;  /* 0x0000000500007220 */ /* 0x000fc80000400000 */
[----:B------:R-:W-:Y:S01]  /*0330*/  FFMA R9, -R0, R9, 1 ;  /* 0x3f80000000097423 */ /* 0x000fe20000000109 */
[----:B------:R-:W-:Y:S06]  /*0340*/  BRA `(.L_x_35) ;  /* 0x0000000000947947 */ /* 0x000fec0003800000 */
.L_x_31:
[----:B------:R-:W0:Y:S01]  /*0350*/  LDC R5, c[0x3][RZ] ;  /* 0x00c00000ff057b82 */ /* 0x000e220000000800 */
[----:B------:R-:W-:Y:S01]  /*0360*/  BSSY.RECONVERGENT B1, `(.L_x_36) ;  /* 0x000000d000017945 */ /* 0x000fe20003800200 */
[----:B0-----:R-:W-:-:S05]  /*0370*/  FFMA R2, -R4, R5, 1 ;  /* 0x3f80000004027423 */ /* 0x001fca0000000105 */
[----:B------:R-:W-:-:S04]  /*0380*/  IADD3 R0, PT, PT, R2, 0x1800000, RZ ;  /* 0x0180000002007810 */ /* 0x000fc80007ffe0ff */
[----:B------:R-:W-:-:S04]  /*0390*/  LOP3.LUT R0, R0, 0x7f800000, RZ, 0xc0, !PT ;  /* 0x7f80000000007812 */ /* 0x000fc800078ec0ff */
[----:B------:R-:W-:-:S13]  /*03a0*/  ISETP.GT.U32.AND P0, PT, R0, 0x1ffffff, PT ;  /* 0x01ffffff0000780c */ /* 0x000fda0003f04070 */
[----:B------:R-:W-:Y:S05]  /*03b0*/  @P0 BRA `(.L_x_37) ;  /* 0x00000000000c0947 */ /* 0x000fea0003800000 */
[----:B------:R-:W-:-:S07]  /*03c0*/  MOV R6, 0x3e0 ;  /* 0x000003e000067802 */ /* 0x000fce0000000f00 */
[----:B------:R-:W-:Y:S05]  /*03d0*/  CALL.REL.NOINC `($__internal_2_$__cuda_sm20_rcp_rn_f32_slowpath) ;  /* 0x0000000000847944 */ /* 0x000fea0003c00000 */
[----:B------:R-:W-:Y:S05]  /*03e0*/  BRA `(.L_x_38) ;  /* 0x0000000000107947 */ /* 0x000fea0003800000 */
.L_x_37:
[----:B------:R-:W0:Y:S02]  /*03f0*/  MUFU.RCP R5, R2 ;  /* 0x0000000200057308 */ /* 0x000e240000001000 */
[----:B0-----:R-:W-:-:S04]  /*0400*/  FFMA R0, R2, R5, -1 ;  /* 0xbf80000002007423 */ /* 0x001fc80000000005 */
[----:B------:R-:W-:-:S04]  /*0410*/  FADD.FTZ R0, -R0, -RZ ;  /* 0x800000ff00007221 */ /* 0x000fc80000010100 */
[----:B------:R-:W-:-:S07]  /*0420*/  FFMA R5, R5, R0, R5 ;  /* 0x0000000005057223 */ /* 0x000fce0000000005 */
.L_x_38:
[----:B------:R-:W-:Y:S05]  /*0430*/  BSYNC.RECONVERGENT B1 ;  /* 0x0000000000017941 */ /* 0x000fea0003800200 */
.L_x_36:
[----:B------:R-:W-:Y:S02]  /*0440*/  HFMA2 R7, -RZ, RZ, 0.96630859375, -0.0022525787353515625 ;  /* 0x3bbb989dff077431 */ /* 0x000fe400000001ff */
[----:B------:R-:W-:Y:S01]  /*0450*/  FMUL.D2 R4, R4, -R4 ;  /* 0x8000000404047220 */ /* 0x000fe20000300000 */
[----:B------:R-:W-:Y:S01]  /*0460*/  MOV R0, 0x437c0000 ;  /* 0x437c000000007802 */ /* 0x000fe20000000f00 */
[----:B------:R-:W0:Y:S01]  /*0470*/  LDC.64 R10, c[0x3][0x10] ;  /* 0x00c00400ff0a7b82 */ /* 0x000e220000000a00 */
[----:B------:R-:W1:Y:S01]  /*0480*/  LDCU.64 UR8, c[0x3][0x8] ;  /* 0x00c00100ff0877ac */ /* 0x000e620008000a00 */
[----:B------:R-:W2:Y:S01]  /*0490*/  LDCU UR6, c[0x3][0x18] ;  /* 0x00c00300ff0677ac */ /* 0x000ea20008000800 */
[----:B------:R-:W-:Y:S01]  /*04a0*/  FFMA.SAT R7, R4, R7, 0.5 ;  /* 0x3f00000004077423 */ /* 0x000fe20000002007 */
[----:B------:R-:W3:Y:S03]  /*04b0*/  LDCU UR7, c[0x3][0x4] ;  /* 0x00c00080ff0777ac */ /* 0x000ee60008000800 */
[----:B------:R-:W-:-:S04]  /*04c0*/  FFMA.RM R7, R7, R0, 12582913 ;  /* 0x4b40000107077423 */ /* 0x000fc80000004000 */
[C---:B------:R-:W-:Y:S01]  /*04d0*/  FADD R9, R7.reuse, -12583039 ;  /* 0xcb40007f07097421 */ /* 0x040fe20000000000 */
[----:B------:R-:W-:-:S03]  /*04e0*/  SHF.L.U32 R7, R7, 0x17, RZ ;  /* 0x0000001707077819 */ /* 0x000fc600000006ff */
[----:B------:R-:W-:-:S04]  /*04f0*/  FFMA R9, R4, 1.4426950216293334961, -R9 ;  /* 0x3fb8aa3b04097823 */ /* 0x000fc80000000809 */
[----:B------:R-:W-:Y:S01]  /*0500*/  FFMA R9, R4, 1.925963033500011079e-08, R9 ;  /* 0x32a5706004097823 */ /* 0x000fe20000000009 */
[----:B0-----:R-:W-:-:S03]  /*0510*/  FFMA R0, R5, R11, R10 ;  /* 0x0000000b05007223 */ /* 0x001fc6000000000a */
[----:B------:R-:W0:Y:S01]  /*0520*/  MUFU.EX2 R2, R9 ;  /* 0x0000000900027308 */ /* 0x000e220000000800 */
[----:B-1----:R-:W-:-:S04]  /*0530*/  FFMA R0, R0, R5, UR9 ;  /* 0x0000000900007e23 */ /* 0x002fc80008000005 */
[----:B------:R-:W-:-:S04]  /*0540*/  FFMA R0, R0, R5, UR8 ;  /* 0x0000000800007e23 */ /* 0x000fc80008000005 */
[----:B---3--:R-:W-:Y:S01]  /*0550*/  FFMA R0, R0, R5, UR7 ;  /* 0x0000000700007e23 */ /* 0x008fe20008000005 */
[----:B0-----:R-:W-:-:S04]  /*0560*/  FMUL R2, R7, R2 ;  /* 0x0000000207027220 */ /* 0x001fc80000400000 */
[----:B--2---:R-:W-:-:S04]  /*0570*/  FMUL R2, R2, UR6 ;  /* 0x0000000602027c20 */ /* 0x004fc80008400000 */
[----:B------:R-:W-:-:S04]  /*0580*/  FMUL R5, R2, R5 ;  /* 0x0000000502057220 */ /* 0x000fc80000400000 */
[----:B------:R-:W-:-:S07]  /*0590*/  FMUL R9, R5, R0 ;  /* 0x0000000005097220 */ /* 0x000fce0000400000 */
.L_x_35:
[----:B------:R-:W-:Y:S05]  /*05a0*/  BSYNC.RECONVERGENT B0 ;  /* 0x0000000000007941 */ /* 0x000fea0003800200 */
.L_x_30:
[----:B------:R-:W0:Y:S02]  /*05b0*/  LDC.64 R4, c[0x0][0x388] ;  /* 0x0000e200ff047b82 */ /* 0x000e240000000a00 */
[----:B0-----:R-:W-:-:S05]  /*05c0*/  IMAD.WIDE R2, R3, 0x4, R4 ;  /* 0x0000000403027825 */ /* 0x001fca00078e0204 */
[----:B------:R-:W-:Y:S01]  /*05d0*/  STG.E desc[UR4][R2.64], R9 ;  /* 0x0000000902007986 */ /* 0x000fe2000c101904 */
[----:B------:R-:W-:Y:S05]  /*05e0*/  EXIT ;  /* 0x000000000000794d */ /* 0x000fea0003800000 */
        .weak           $__internal_2_$__cuda_sm20_rcp_rn_f32_slowpath
        .type           $__internal_2_$__cuda_sm20_rcp_rn_f32_slowpath,@function
        .size           $__internal_2_$__cuda_sm20_rcp_rn_f32_slowpath,(.L_x_74 - $__internal_2_$__cuda_sm20_rcp_rn_f32_slowpath)
$__internal_2_$__cuda_sm20_rcp_rn_f32_slowpath:
        /* <DEDUP_REMOVED lines=15> */
.L_x_40:
        /* <DEDUP_REMOVED lines=33> */
.L_x_42:
[----:B------:R0:W1:Y:S02]  /*08f0*/  MUFU.RCP R5, R2 ;  /* 0x0000000200057308 */ /* 0x0000640000001000 */
.L_x_41:
[----:B------:R-:W-:Y:S05]  /*0900*/  BSYNC.RECONVERGENT B2 ;  /* 0x0000000000027941 */ /* 0x000fea0003800200 */
.L_x_39:
[----:B------:R-:W-:-:S04]  /*0910*/  MOV R7, 0x0 ;  /* 0x0000000000077802 */ /* 0x000fc80000000f00 */
[----:B01----:R-:W-:Y:S05]  /*0920*/  RET.REL.NODEC R6 `(_Z11NP_constantPfS_i) ;  /* 0xfffffff406b47950 */ /* 0x003fea0003c3ffff */
.L_x_43:
        /* <DEDUP_REMOVED lines=13> */
.L_x_74:


//--------------------- .text._Z9NP_globalPfS_i   --------------------------
	.section	.text._Z9NP_globalPfS_i,"ax",@progbits
	.align	128
        .global         _Z9NP_globalPfS_i
        .type           _Z9NP_globalPfS_i,@function
        .size           _Z9NP_globalPfS_i,(.L_x_75 - _Z9NP_globalPfS_i)
        .other          _Z9NP_globalPfS_i,@"STO_CUDA_ENTRY STV_DEFAULT"
_Z9NP_globalPfS_i:
.text._Z9NP_globalPfS_i:
        /* <DEDUP_REMOVED lines=24> */
[----:B------:R-:W-:Y:S05]  /*0180*/  CALL.REL.NOINC `($__internal_3_$__cuda_sm20_rcp_rn_f32_slowpath) ;  /* 0x0000000400387944 */ /* 0x000fea0003c00000 */
[----:B------:R-:W-:Y:S05]  /*0190*/  BRA `(.L_x_48) ;  /* 0x0000000000107947 */ /* 0x000fea0003800000 */
.L_x_47:
[----:B------:R-:W0:Y:S02]  /*01a0*/  MUFU.RCP R5, R2 ;  /* 0x0000000200057308 */ /* 0x000e240000001000 */
[----:B0-----:R-:W-:-:S04]  /*01b0*/  FFMA R0, R2, R5, -1 ;  /* 0xbf80000002007423 */ /* 0x001fc80000000005 */
[----:B------:R-:W-:-:S04]  /*01c0*/  FADD.FTZ R0, -R0, -RZ ;  /* 0x800000ff00007221 */ /* 0x000fc80000010100 */
[----:B------:R-:W-:-:S07]  /*01d0*/  FFMA R0, R5, R0, R5 ;  /* 0x0000000005007223 */ /* 0x000fce0000000005 */
.L_x_48:
[----:B------:R-:W-:Y:S05]  /*01e0*/  BSYNC.RECONVERGENT B1 ;  /* 0x0000000000017941 */ /* 0x000fea0003800200 */
.L_x_46:
        /* <DEDUP_REMOVED lines=26> */
.L_x_45:
        /* <DEDUP_REMOVED lines=9> */
[----:B------:R-:W-:Y:S05]  /*0420*/  CALL.REL.NOINC `($__internal_3_$__cuda_sm20_rcp_rn_f32_slowpath) ;  /* 0x0000000000907944 */ /* 0x000fea0003c00000 */
[----:B------:R-:W-:Y:S05]  /*0430*/  BRA `(.L_x_52) ;  /* 0x0000000000107947 */ /* 0x000fea0003800000 */
.L_x_51:
[----:B------:R-:W0:Y:S02]  /*0440*/  MUFU.RCP R5, R2 ;  /* 0x0000000200057308 */ /* 0x000e240000001000 */
[----:B0-----:R-:W-:-:S04]  /*0450*/  FFMA R0, R2, R5, -1 ;  /* 0xbf80000002007423 */ /* 0x001fc80000000005 */
[----:B------:R-:W-:-:S04]  /*0460*/  FADD.FTZ R0, -R0, -RZ ;  /* 0x800000ff00007221 */ /* 0x000fc80000010100 */
[----:B------:R-:W-:-:S07]  /*0470*/  FFMA R0, R5, R0, R5 ;  /* 0x0000000005007223 */ /* 0x000fce0000000005 */
.L_x_52:
[----:B------:R-:W-:Y:S05]  /*0480*/  BSYNC.RECONVERGENT B1 ;  /* 0x0000000000017941 */ /* 0x000fea0003800200 */
.L_x_50:
        /* <DEDUP_REMOVED lines=25> */
.L_x_49:
[----:B------:R-:W-:Y:S05]  /*0620*/  BSYNC.RECONVERGENT B0 ;  /* 0x0000000000007941 */ /* 0x000fea0003800200 */
.L_x_44:
[----:B------:R-:W0:Y:S02]  /*0630*/  LDC.64 R4, c[0x0][0x388] ;  /* 0x0000e200ff047b82 */ /* 0x000e240000000a00 */
[----:B0-----:R-:W-:-:S05]  /*0640*/  IMAD.WIDE R2, R3, 0x4, R4 ;  /* 0x0000000403027825 */ /* 0x001fca00078e0204 */
[----:B------:R-:W-:Y:S01]  /*0650*/  STG.E desc[UR4][R2.64], R7 ;  /* 0x0000000702007986 */ /* 0x000fe2000c101904 */
[----:B------:R-:W-:Y:S05]  /*0660*/  EXIT ;  /* 0x000000000000794d */ /* 0x000fea0003800000 */
        .weak           $__internal_3_$__cuda_sm20_rcp_rn_f32_slowpath
        .type           $__internal_3_$__cuda_sm20_rcp_rn_f32_slowpath,@function
        .size           $__internal_3_$__cuda_sm20_rcp_rn_f32_slowpath,(.L_x_75 - $__internal_3_$__cuda_sm20_rcp_rn_f32_slowpath)
$__internal_3_$__cuda_sm20_rcp_rn_f32_slowpath:
        /* <DEDUP_REMOVED lines=15> */
.L_x_54:
        /* <DEDUP_REMOVED lines=33> */
.L_x_56:
[----:B------:R0:W1:Y:S02]  /*0970*/  MUFU.RCP R5, R2 ;  /* 0x0000000200057308 */ /* 0x0000640000001000 */
.L_x_55:
[----:B------:R-:W-:Y:S05]  /*0980*/  BSYNC.RECONVERGENT B2 ;  /* 0x0000000000027941 */ /* 0x000fea0003800200 */
.L_x_53:
[----:B------:R-:W-:Y:S01]  /*0990*/  HFMA2 R7, -RZ, RZ, 0, 0 ;  /* 0x00000000ff077431 */ /* 0x000fe200000001ff */
[----:B-1----:R-:W-:-:S03]  /*09a0*/  MOV R0, R5 ;  /* 0x0000000500007202 */ /* 0x002fc60000000f00 */
[----:B0-----:R-:W-:Y:S05]  /*09b0*/  RET.REL.NODEC R6 `(_Z9NP_globalPfS_i) ;  /* 0xfffffff406907950 */ /* 0x001fea0003c3ffff */
.L_x_57:
        /* <DEDUP_REMOVED lines=12> */
.L_x_75:


//--------------------- .text._Z11NP_registerPfS_i --------------------------
	.section	.text._Z11NP_registerPfS_i,"ax",@progbits
	.align	128
        .global         _Z11NP_registerPfS_i
        .type           _Z11NP_registerPfS_i,@function
        .size           _Z11NP_registerPfS_i,(.L_x_76 - _Z11NP_registerPfS_i)
        .other          _Z11NP_registerPfS_i,@"STO_CUDA_ENTRY STV_DEFAULT"
_Z11NP_registerPfS_i:
.text._Z11NP_registerPfS_i:
        /* <DEDUP_REMOVED lines=15> */
[----:B------:R-:W-:Y:S01]  /*00f0*/  HFMA2 R5, -RZ, RZ, 1.6064453125, 0.2354736328125 ;  /* 0x3e6d3389ff057431 */ /* 0x000fe200000001ff */
[----:B------:R-:W-:Y:S04]  /*0100*/  BSSY.RECONVERGENT B1, `(.L_x_60) ;  /* 0x000000d000017945 */ /* 0x000fe80003800200 */
[----:B------:R-:W-:-:S05]  /*0110*/  FFMA R2, R4, R5, 1 ;  /* 0x3f80000004027423 */ /* 0x000fca0000000005 */
[----:B------:R-:W-:-:S04]  /*0120*/  IADD3 R0, PT, PT, R2, 0x1800000, RZ ;  /* 0x0180000002007810 */ /* 0x000fc80007ffe0ff */
[----:B------:R-:W-:-:S04]  /*0130*/  LOP3.LUT R0, R0, 0x7f800000, RZ, 0xc0, !PT ;  /* 0x7f80000000007812 */ /* 0x000fc800078ec0ff */
[----:B------:R-:W-:-:S13]  /*0140*/  ISETP.GT.U32.AND P0, PT, R0, 0x1ffffff, PT ;  /* 0x01ffffff0000780c */ /* 0x000fda0003f04070 */
[----:B------:R-:W-:Y:S05]  /*0150*/  @P0 BRA `(.L_x_61) ;  /* 0x00000000000c0947 */ /* 0x000fea0003800000 */
[----:B------:R-:W-:-:S07]  /*0160*/  MOV R6, 0x180 ;  /* 0x0000018000067802 */ /* 0x000fce0000000f00 */
[----:B------:R-:W-:Y:S05]  /*0170*/  CALL.REL.NOINC `($__internal_4_$__cuda_sm20_rcp_rn_f32_slowpath) ;  /* 0x0000000400047944 */ /* 0x000fea0003c00000 */
[----:B------:R-:W-:Y:S05]  /*0180*/  BRA `(.L_x_62) ;  /* 0x0000000000107947 */ /* 0x000fea0003800000 */
.L_x_61:
[----:B------:R-:W0:Y:S02]  /*0190*/  MUFU.RCP R5, R2 ;  /* 0x0000000200057308 */ /* 0x000e240000001000 */
[----:B0-----:R-:W-:-:S04]  /*01a0*/  FFMA R0, R2, R5, -1 ;  /* 0xbf80000002007423 */ /* 0x001fc80000000005 */
[----:B------:R-:W-:-:S04]  /*01b0*/  FADD.FTZ R0, -R0, -RZ ;  /* 0x800000ff00007221 */ /* 0x000fc80000010100 */
[----:B------:R-:W-:-:S07]  /*01c0*/  FFMA R0, R5, R0, R5 ;  /* 0x0000000005007223 */ /* 0x000fce0000000005 */
.L_x_62:
[----:B------:R-:W-:Y:S05]  /*01d0*/  BSYNC.RECONVERGENT B1 ;  /* 0x0000000000017941 */ /* 0x000fea0003800200 */
.L_x_60:
[----:B------:R-:W-:Y:S01]  /*01e0*/  HFMA2 R7, -RZ, RZ, 3.7421875, 0 ;  /* 0x437c0000ff077431 */ /* 0x000fe200000001ff */
[----:B------:R-:W-:Y:S01]  /*01f0*/  MOV R5, 0x3bbb989d ;  /* 0x3bbb989d00057802 */ /* 0x000fe20000000f00 */
[----:B------:R-:W-:-:S04]  /*0200*/  FMUL.D2 R4, R4, -R4 ;  /* 0x8000000404047220 */ /* 0x000fc80000300000 */
[----:B------:R-:W-:-:S04]  /*0210*/  FFMA.SAT R2, R4, R5, 0.5 ;  /* 0x3f00000004027423 */ /* 0x000fc80000002005 */
[----:B------:R-:W-:Y:S01]  /*0220*/  FFMA.RM R2, R2, R7, 12582913 ;  /* 0x4b40000102027423 */ /* 0x000fe20000004007 */
[----:B------:R-:W-:-:S03]  /*0230*/  MOV R7, 0x3faa466b ;  /* 0x3faa466b00077802 */ /* 0x000fc60000000f00 */
[C---:B------:R-:W-:Y:S01]  /*0240*/  FADD R5, R2.reuse, -12583039 ;  /* 0xcb40007f02057421 */ /* 0x040fe20000000000 */
[----:B------:R-:W-:Y:S01]  /*0250*/  SHF.L.U32 R2, R2, 0x17, RZ ;  /* 0x0000001702027819 */ /* 0x000fe200000006ff */
[----:B------:R-:W-:Y:S02]  /*0260*/  FFMA R7, R0, R7, -1.8212560415267944336 ;  /* 0xbfe91eeb00077423 */ /* 0x000fe40000000007 */
[C---:B------:R-:W-:Y:S02]  /*0270*/  FFMA R5, R4.reuse, 1.4426950216293334961, -R5 ;  /* 0x3fb8aa3b04057823 */ /* 0x040fe40000000805 */
[-C--:B------:R-:W-:Y:S02]  /*0280*/  FFMA R7, R7, R0.reuse, 1.7814780473709106445 ;  /* 0x3fe4077907077423 */ /* 0x080fe40000000000 */
[----:B------:R-:W-:Y:S02]  /*0290*/  FFMA R5, R4, 1.925963033500011079e-08, R5 ;  /* 0x32a5706004057823 */ /* 0x000fe40000000005 */
[----:B------:R-:W-:-:S04]  /*02a0*/  FFMA R9, R7, R0, -0.35656380653381347656 ;  /* 0xbeb68f8807097423 */ /* 0x000fc80000000000 */
[----:B------:R-:W0:Y:S02]  /*02b0*/  MUFU.EX2 R5, R5 ;  /* 0x0000000500057308 */ /* 0x000e240000000800 */
[----:B0-----:R-:W-:-:S04]  /*02c0*/  FMUL R2, R2, R5 ;  /* 0x0000000502027220 */ /* 0x001fc80000400000 */
[----:B------:R-:W-:Y:S01]  /*02d0*/  FMUL R7, R2, -0.3989422917366027832 ;  /* 0xbecc422a02077820 */ /* 0x000fe20000400000 */
[----:B------:R-:W-:-:S03]  /*02e0*/  FFMA R2, R9, R0, 0.31938150525093078613 ;  /* 0x3ea385f909027423 */ /* 0x000fc60000000000 */
[----:B------:R-:W-:-:S04]  /*02f0*/  FMUL R7, R7, R0 ;  /* 0x0000000007077220 */ /* 0x000fc80000400000 */
[----:B------:R-:W-:Y:S01]  /*0300*/  FFMA R7, R7, R2, 1 ;  /* 0x3f80000007077423 */ /* 0x000fe20000000002 */
[----:B------:R-:W-:Y:S06]  /*0310*/  BRA `(.L_x_63) ;  /* 0x0000000000887947 */ /* 0x000fec0003800000 */
.L_x_59:
[----:B------:R-:W-:Y:S01]  /*0320*/  HFMA2 R5, -RZ, RZ, 1.6064453125, 0.2354736328125 ;  /* 0x3e6d3389ff057431 */ /* 0x000fe200000001ff */
[----:B------:R-:W-:Y:S04]  /*0330*/  BSSY.RECONVERGENT B1, `(.L_x_64) ;  /* 0x000000d000017945 */ /* 0x000fe80003800200 */
[----:B------:R-:W-:-:S05]  /*0340*/  FFMA R2, R4, -R5, 1 ;  /* 0x3f80000004027423 */ /* 0x000fca0000000805 */
[----:B------:R-:W-:-:S04]  /*0350*/  IADD3 R0, PT, PT, R2, 0x1800000, RZ ;  /* 0x0180000002007810 */ /* 0x000fc80007ffe0ff */
[----:B------:R-:W-:-:S04]  /*0360*/  LOP3.LUT R0, R0, 0x7f800000, RZ, 0xc0, !PT ;  /* 0x7f80000000007812 */ /* 0x000fc800078ec0ff */
[----:B------:R-:W-:-:S13]  /*0370*/  ISETP.GT.U32.AND P0, PT, R0, 0x1ffffff, PT ;  /* 0x01ffffff0000780c */ /* 0x000fda0003f04070 */
[----:B------:R-:W-:Y:S05]  /*0380*/  @P0 BRA `(.L_x_65) ;  /* 0x00000000000c0947 */ /* 0x000fea0003800000 */
[----:B------:R-:W-:-:S07]  /*0390*/  MOV R6, 0x3b0 ;  /* 0x000003b000067802 */ /* 0x000fce0000000f00 */
[----:B------:R-:W-:Y:S05]  /*03a0*/  CALL.REL.NOINC `($__internal_4_$__cuda_sm20_rcp_rn_f32_slowpath) ;  /* 0x0000000000787944 */ /* 0x000fea0003c00000 */
[----:B------:R-:W-:Y:S05]  /*03b0*/  BRA `(.L_x_66) ;  /* 0x0000000000107947 */ /* 0x000fea0003800000 */
.L_x_65:
[----:B------:R-:W0:Y:S02]  /*03c0*/  MUFU.RCP R5, R2 ;  /* 0x0000000200057308 */ /* 0x000e240000001000 */
[----:B0-----:R-:W-:-:S04]  /*03d0*/  FFMA R0, R2, R5, -1 ;  /* 0xbf80000002007423 */ /* 0x001fc80000000005 */
[----:B------:R-:W-:-:S04]  /*03e0*/  FADD.FTZ R0, -R0, -RZ ;  /* 0x800000ff00007221 */ /* 0x000fc80000010100 */
[----:B------:R-:W-:-:S07]  /*03f0*/  FFMA R0, R5, R0, R5 ;  /* 0x0000000005007223 */ /* 0x000fce0000000005 */
.L_x_66:
[----:B------:R-:W-:Y:S05]  /*0400*/  BSYNC.RECONVERGENT B1 ;  /* 0x0000000000017941 */ /* 0x000fea0003800200 */
.L_x_64:
[----:B------:R-:W-:Y:S01]  /*0410*/  HFMA2 R2, -RZ, RZ, 3.7421875, 0 ;  /* 0x437c0000ff027431 */ /* 0x000fe200000001ff */
[----:B------:R-:W-:Y:S01]  /*0420*/  MOV R5, 0x3bbb989d ;  /* 0x3bbb989d00057802 */ /* 0x000fe20000000f00 */
[----:B------:R-:W-:-:S04]  /*0430*/  FMUL.D2 R4, R4, -R4 ;  /* 0x8000000404047220 */ /* 0x000fc80000300000 */
[----:B------:R-:W-:-:S04]  /*0440*/  FFMA.SAT R5, R4, R5, 0.5 ;  /* 0x3f00000004057423 */ /* 0x000fc80000002005 */
[----:B------:R-:W-:-:S04]  /*0450*/  FFMA.RM R2, R5, R2, 12582913 ;  /* 0x4b40000105027423 */ /* 0x000fc80000004002 */
[C---:B------:R-:W-:Y:S01]  /*0460*/  FADD R5, R2.reuse, -12583039 ;  /* 0xcb40007f02057421 */ /* 0x040fe20000000000 */
[----:B------:R-:W-:-:S03]  /*0470*/  SHF.L.U32 R2, R2, 0x17, RZ ;  /* 0x0000001702027819 */ /* 0x000fc600000006ff */
[----:B------:R-:W-:-:S04]  /*0480*/  FFMA R5, R4, 1.4426950216293334961, -R5 ;  /* 0x3fb8aa3b04057823 */ /* 0x000fc80000000805 */
[----:B------:R-:W-:Y:S01]  /*0490*/  FFMA R4, R4, 1.925963033500011079e-08, R5 ;  /* 0x32a5706004047823 */ /* 0x000fe20000000005 */
[----:B------:R-:W-:-:S03]  /*04a0*/  IMAD.MOV.U32 R5, RZ, RZ, 0x3faa466b ;  /* 0x3faa466bff057424 */ /* 0x000fc600078e00ff */
[----:B------:R-:W0:Y:S01]  /*04b0*/  MUFU.EX2 R7, R4 ;  /* 0x0000000400077308 */ /* 0x000e220000000800 */
[----:B------:R-:W-:-:S04]  /*04c0*/  FFMA R5, R0, R5, -1.8212560415267944336 ;  /* 0xbfe91eeb00057423 */ /* 0x000fc80000000005 */
[----:B------:R-:W-:Y:S01]  /*04d0*/  FFMA R5, R5, R0, 1.7814780473709106445 ;  /* 0x3fe4077905057423 */ /* 0x000fe20000000000 */
[----:B0-----:R-:W-:-:S03]  /*04e0*/  FMUL R2, R2, R7 ;  /* 0x0000000702027220 */ /* 0x001fc60000400000 */
[----:B------:R-:W-:Y:S01]  /*04f0*/  FFMA R7, R5, R0, -0.35656380653381347656 ;  /* 0xbeb68f8805077423 */ /* 0x000fe20000000000 */
[----:B------:R-:W-:-:S03]  /*0500*/  FMUL R5, R2, 0.3989422917366027832 ;  /* 0x3ecc422a02057820 */ /* 0x000fc60000400000 */
[-C--:B------:R-:W-:Y:S01]  /*0510*/  FFMA R2, R7, R0.reuse, 0.31938150525093078613 ;  /* 0x3ea385f907027423 */ /* 0x080fe20000000000 */
[----:B------:R-:W-:-:S04]  /*0520*/  FMUL R5, R5, R0 ;  /* 0x0000000005057220 */ /* 0x000fc80000400000 */
[----:B------:R-:W-:-:S07]  /*0530*/  FMUL R7, R5, R2 ;  /* 0x0000000205077220 */ /* 0x000fce0000400000 */
.L_x_63:
[----:B------:R-:W-:Y:S05]  /*0540*/  BSYNC.RECONVERGENT B0 ;  /* 0x0000000000007941 */ /* 0x000fea0003800200 */
.L_x_58:
[----:B------:R-:W0:Y:S02]  /*0550*/  LDC.64 R4, c[0x0][0x388] ;  /* 0x0000e200ff047b82 */ /* 0x000e240000000a00 */
[----:B0-----:R-:W-:-:S05]  /*0560*/  IMAD.WIDE R2, R3, 0x4, R4 ;  /* 0x0000000403027825 */ /* 0x001fca00078e0204 */
[----:B------:R-:W-:Y:S01]  /*0570*/  STG.E desc[UR4][R2.64], R7 ;  /* 0x0000000702007986 */ /* 0x000fe2000c101904 */
[----:B------:R-:W-:Y:S05]  /*0580*/  EXIT ;  /* 0x000000000000794d */ /* 0x000fea0003800000 */
        .weak           $__internal_4_$__cuda_sm20_rcp_rn_f32_slowpath
        .type           $__internal_4_$__cuda_sm20_rcp_rn_f32_slowpath,@function
        .size           $__internal_4_$__cuda_sm20_rcp_rn_f32_slowpath,(.L_x_76 - $__internal_4_$__cuda_sm20_rcp_rn_f32_slowpath)
$__internal_4_$__cuda_sm20_rcp_rn_f32_slowpath:
        /* <DEDUP_REMOVED lines=15> */
.L_x_68:
[----:B------:R-:W-:-:S04]  /*0680*/  IADD3 R11, PT, PT, R9, -0xfd, RZ ;  /* 0xffffff03090b7810 */ /* 0x000fc80007ffe0ff */
[----:B------:R-:W-:-:S13]  /*0690*/  ISETP.GT.U32.AND P0, PT, R11, 0x1, PT ;  /* 0x000000010b00780c */ /* 0x000fda0003f04070 */
[----:B------:R-:W-:Y:S05]  /*06a0*/  @P0 BRA `(.L_x_70) ;  /* 0x0000000000780947 */ /* 0x000fea0003800000 */
[----:B------:R-:W-:Y:S02]  /*06b0*/  LOP3.LUT R0, R2, 0x7fffff, RZ, 0xc0, !PT ;  /* 0x007fffff02007812 */ /* 0x000fe400078ec0ff */
[----:B------:R-:W-:Y:S02]  /*06c0*/  MOV R10, 0x3 ;  /* 0x00000003000a7802 */ /* 0x000fe40000000f00 */
[----:B------:R-:W-:Y:S02]  /*06d0*/  LOP3.LUT R0, R0, 0x3f800000, RZ, 0xfc, !PT ;  /* 0x3f80000000007812 */ /* 0x000fe400078efcff */
[----:B------:R-:W-:Y:S02]  /*06e0*/  SHF.L.U32 R10, R10, R11, RZ ;  /* 0x0000000b0a0a7219 */ /* 0x000fe400000006ff */
[----:B------:R-:W0:Y:S02]  /*06f0*/  MUFU.RCP R5, R0 ;  /* 0x0000000000057308 */ /* 0x000e240000001000 */
        /* <DEDUP_REMOVED lines=8> */
[----:B------:R-:W-:-:S03]  /*0780*/  LOP3.LUT R10, R10, R5, RZ, 0xc0, !PT ;  /* 0x000000050a0a7212 */ /* 0x000fc600078ec0ff */
[----:B------:R-:W-:Y:S01]  /*0790*/  IMAD.MOV R0, RZ, RZ, -R7 ;  /* 0x000000ffff007224 */ /* 0x000fe200078e0a07 */
[----:B------:R-:W-:-:S04]  /*07a0*/  SHF.R.U32.HI R10, RZ, R11, R10 ;  /* 0x0000000bff0a7219 */ /* 0x000fc8000001160a */
        /* <DEDUP_REMOVED lines=14> */
.L_x_70:
[----:B------:R0:W1:Y:S02]  /*0890*/  MUFU.RCP R5, R2 ;  /* 0x0000000200057308 */ /* 0x0000640000001000 */
.L_x_69:
[----:B------:R-:W-:Y:S05]  /*08a0*/  BSYNC.RECONVERGENT B2 ;  /* 0x0000000000027941 */ /* 0x000fea0003800200 */
.L_x_67:
[----:B------:R-:W-:Y:S01]  /*08b0*/  HFMA2 R7, -RZ, RZ, 0, 0 ;  /* 0x00000000ff077431 */ /* 0x000fe200000001ff */
[----:B-1----:R-:W-:-:S03]  /*08c0*/  MOV R0, R5 ;  /* 0x0000000500007202 */ /* 0x002fc60000000f00 */
[----:B0-----:R-:W-:Y:S05]  /*08d0*/  RET.REL.NODEC R6 `(_Z11NP_registerPfS_i) ;  /* 0xfffffff406c87950 */ /* 0x001fea0003c3ffff */
.L_x_71:
        /* <DEDUP_REMOVED lines=10> */
.L_x_76:


//--------------------- .nv.global.init           --------------------------
	.section	.nv.global.init,"aw",@progbits
	.align	4
.nv.global.init:
	.type		b,@object
	.size		b,(.L_0 - b)
b:
        /*0000*/ 	.byte	0x89, 0x33, 0x6d, 0x3e, 0xf9, 0x85, 0xa3, 0x3e, 0x88, 0x8f, 0xb6, 0xbe, 0x79, 0x07, 0xe4, 0x3f
        /*0010*/ 	.byte	0xeb, 0x1e, 0xe9, 0xbf, 0x6b, 0x46, 0xaa, 0x3f, 0x2a, 0x42, 0xcc, 0x3e
.L_0:


//--------------------- .nv.shared.reserved.0     --------------------------
	.section	.nv.shared.reserved.0,"aw",@nobits
	.weak		__nv_reservedSMEM_offset_0_alias
	.size		__nv_reservedSMEM_offset_0_alias, 0, 64
	.other		__nv_reservedSMEM_offset_0_alias,@"STO_CUDA_RESERVED_SHARED STV_DEFAULT"
__nv_reservedSMEM_offset_0_alias:
	.zero		0
	.zero		64


//--------------------- .nv.shared._Z9NP_sharedPfS_i --------------------------
	.section	.nv.shared._Z9NP_sharedPfS_i,"aw",@nobits
	.sectionflags	@""
	.align	4
.nv.shared._Z9NP_sharedPfS_i:
	.zero		1052


//--------------------- .nv.constant0._Z10NP_global2PfS_i --------------------------
	.section	.nv.constant0._Z10NP_global2PfS_i,"a",@progbits
	.sectionflags	@""
	.align	4
.nv.constant0._Z10NP_global2PfS_i:
	.zero		916


//--------------------- .nv.constant0._Z9NP_sharedPfS_i --------------------------
	.section	.nv.constant0._Z9NP_sharedPfS_i,"a",@progbits
	.sectionflags	@""
	.align	4
.nv.constant0._Z9NP_sharedPfS_i:
	.zero		916


//--------------------- .nv.constant0._Z11NP_constantPfS_i --------------------------
	.section	.nv.constant0._Z11NP_constantPfS_i,"a",@progbits
	.sectionflags	@""
	.align	4
.nv.constant0._Z11NP_constantPfS_i:
	.zero		916


//--------------------- .nv.constant0._Z9NP_globalPfS_i --------------------------
	.section	.nv.constant0._Z9NP_globalPfS_i,"a",@progbits
	.sectionflags	@""
	.align	4
.nv.constant0._Z9NP_globalPfS_i:
	.zero		916


//--------------------- .nv.constant0._Z11NP_registerPfS_i --------------------------
	.section	.nv.constant0._Z11NP_registerPfS_i,"a",@progbits
	.sectionflags	@""
	.align	4
.nv.constant0._Z11NP_registerPfS_i:
	.zero		916


//--------------------- SYMBOLS --------------------------

	.type		.nv.reservedSmem.offset0,@object
	.size		.nv.reservedSmem.offset0,0x4
	.type		.nv.reservedSmem.cap,@object
	.size		.nv.reservedSmem.cap,0x4
